	.target	sm_90a

	.elftype	@"ET_EXEC"


//--------------------- .note.nv.tkinfo           --------------------------
	.section	.note.nv.tkinfo,"",@"SHT_NOTE"
	.sectionflags	@"SHF_NOTE_NV_TKINFO"
	.tkinfo
        /*0018*/ 	.word	0x00000002
        /*0030*/ 	.string	""
        /*0030*/ 	.string	"ptxas"
        /*0030*/ 	.string	"Cuda compilation tools, release 13.0, V13.0.88"
        /*0030*/ 	.string	"Build cuda_13.0.r13.0/compiler.36424714_0"
        /*0030*/ 	.string	"-arch sm_90a -m 64 "



//--------------------- .note.nv.cuinfo           --------------------------
	.section	.note.nv.cuinfo,"",@"SHT_NOTE"
	.sectionflags	@"SHF_NOTE_NV_CUINFO"
        /*0018*/ 	.short	0x0002
        /*001a*/ 	.short	0x005a
        /*001c*/ 	.short	0x0082
	.zero		2


//--------------------- .nv.info                  --------------------------
	.section	.nv.info,"",@"SHT_CUDA_INFO"
	.align	4


	//----- nvinfo : EIATTR_REGCOUNT
	.align		4
        /*0000*/ 	.byte	0x04, 0x2f
        /*0002*/ 	.short	(.L_12 - .L_11)
	.align		4
.L_11:
        /*0004*/ 	.word	index@(_ZN7cutlass13device_kernelINS_4gemm6kernel13GemmUniversalIN4cute5tupleIJiiiiEEENS1_10collective13CollectiveMmaINS1_37MainloopSm90TmaGmmaWarpSpecializedFP8ILi3ENS5_IJNS4_1CILi1EEESB_SB_EEENS1_35KernelTmaWarpSpecializedCooperativeEEENS5_IJNSA_ILi128EEENSA_ILi256EEENSA_ILi64EEEEEENS_12float_e5m2_tENS5_IJlSB_lEEESJ_SK_NS4_8TiledMMAINS4_8MMA_AtomIJNS4_4SM904GMMA31MMA_64x256x32_F32E5M2E5M2_SS_TNILNSO_7ScaleInE1ELSQ_1EEEEEENS4_6LayoutINS5_IJNSA_ILi2EEESB_SB_EEENS5_IJSB_NSA_ILi0EEESW_EEEEENS5_IJNS4_10UnderscoreESZ_SZ_EEEEENS4_13SM90_TMA_LOADENS4_14ComposedLayoutINS4_7SwizzleILi2ELi4ELi3EEENS4_18smem_ptr_flag_bitsILi8EEENST_INS5_IJNSA_ILi8EEESH_EEENS5_IJSH_SB_EEEEEEEvNS4_8identityES12_S1C_vS1D_EENS_8epilogue10collective6detail29Sm90TmaWarpSpecializedAdapterINS1G_15DefaultEpilogueISJ_SK_SK_NS1F_6thread17LinearCombinationISJ_Li1EffLNS1K_9ScaleType4KindE0ELNS_15FloatRoundStyleE2ESJ_EENS1_15EpilogueDefaultEEEEEvvEEEEvNT_6ParamsE)
        /*0008*/ 	.word	0x000000a8


	//----- nvinfo : EIATTR_FRAME_SIZE
	.align		4
.L_12:
        /*000c*/ 	.byte	0x04, 0x11
        /*000e*/ 	.short	(.L_14 - .L_13)
	.align		4
.L_13:
        /*0010*/ 	.word	index@(_ZN7cutlass13device_kernelINS_4gemm6kernel13GemmUniversalIN4cute5tupleIJiiiiEEENS1_10collective13CollectiveMmaINS1_37MainloopSm90TmaGmmaWarpSpecializedFP8ILi3ENS5_IJNS4_1CILi1EEESB_SB_EEENS1_35KernelTmaWarpSpecializedCooperativeEEENS5_IJNSA_ILi128EEENSA_ILi256EEENSA_ILi64EEEEEENS_12float_e5m2_tENS5_IJlSB_lEEESJ_SK_NS4_8TiledMMAINS4_8MMA_AtomIJNS4_4SM904GMMA31MMA_64x256x32_F32E5M2E5M2_SS_TNILNSO_7ScaleInE1ELSQ_1EEEEEENS4_6LayoutINS5_IJNSA_ILi2EEESB_SB_EEENS5_IJSB_NSA_ILi0EEESW_EEEEENS5_IJNS4_10UnderscoreESZ_SZ_EEEEENS4_13SM90_TMA_LOADENS4_14ComposedLayoutINS4_7SwizzleILi2ELi4ELi3EEENS4_18smem_ptr_flag_bitsILi8EEENST_INS5_IJNSA_ILi8EEESH_EEENS5_IJSH_SB_EEEEEEEvNS4_8identityES12_S1C_vS1D_EENS_8epilogue10collective6detail29Sm90TmaWarpSpecializedAdapterINS1G_15DefaultEpilogueISJ_SK_SK_NS1F_6thread17LinearCombinationISJ_Li1EffLNS1K_9ScaleType4KindE0ELNS_15FloatRoundStyleE2ESJ_EENS1_15EpilogueDefaultEEEEEvvEEEEvNT_6ParamsE)
        /*0014*/ 	.word	0x00000100


	//----- nvinfo : EIATTR_MIN_STACK_SIZE
	.align		4
.L_14:
        /*0018*/ 	.byte	0x04, 0x12
        /*001a*/ 	.short	(.L_16 - .L_15)
	.align		4
.L_15:
        /*001c*/ 	.word	index@(_ZN7cutlass13device_kernelINS_4gemm6kernel13GemmUniversalIN4cute5tupleIJiiiiEEENS1_10collective13CollectiveMmaINS1_37MainloopSm90TmaGmmaWarpSpecializedFP8ILi3ENS5_IJNS4_1CILi1EEESB_SB_EEENS1_35KernelTmaWarpSpecializedCooperativeEEENS5_IJNSA_ILi128EEENSA_ILi256EEENSA_ILi64EEEEEENS_12float_e5m2_tENS5_IJlSB_lEEESJ_SK_NS4_8TiledMMAINS4_8MMA_AtomIJNS4_4SM904GMMA31MMA_64x256x32_F32E5M2E5M2_SS_TNILNSO_7ScaleInE1ELSQ_1EEEEEENS4_6LayoutINS5_IJNSA_ILi2EEESB_SB_EEENS5_IJSB_NSA_ILi0EEESW_EEEEENS5_IJNS4_10UnderscoreESZ_SZ_EEEEENS4_13SM90_TMA_LOADENS4_14ComposedLayoutINS4_7SwizzleILi2ELi4ELi3EEENS4_18smem_ptr_flag_bitsILi8EEENST_INS5_IJNSA_ILi8EEESH_EEENS5_IJSH_SB_EEEEEEEvNS4_8identityES12_S1C_vS1D_EENS_8epilogue10collective6detail29Sm90TmaWarpSpecializedAdapterINS1G_15DefaultEpilogueISJ_SK_SK_NS1F_6thread17LinearCombinationISJ_Li1EffLNS1K_9ScaleType4KindE0ELNS_15FloatRoundStyleE2ESJ_EENS1_15EpilogueDefaultEEEEEvvEEEEvNT_6ParamsE)
        /*0020*/ 	.word	0x00000100
.L_16:


//--------------------- .nv.compat                --------------------------
	.section	.nv.compat,"",@"SHT_CUDA_COMPAT_INFO"
	.align	4
        /*0000*/ 	.byte	0x02, 0x09, 0x01, 0x00, 0x02, 0x02, 0x04, 0x00, 0x02, 0x05, 0x05, 0x00, 0x03, 0x07, 0x01, 0x01
        /*0010*/ 	.byte	0x02, 0x03, 0x01, 0x00, 0x02, 0x06, 0x01, 0x00, 0x04, 0x0b, 0x08, 0x00, 0x00, 0x00, 0x00, 0x00
        /*0020*/ 	.byte	0x00, 0x00, 0x00, 0x00


//--------------------- .nv.info._ZN7cutlass13device_kernelINS_4gemm6kernel13GemmUniversalIN4cute5tupleIJiiiiEEENS1_10collective13CollectiveMmaINS1_37MainloopSm90TmaGmmaWarpSpecializedFP8ILi3ENS5_IJNS4_1CILi1EEESB_SB_EEENS1_35KernelTmaWarpSpecializedCooperativeEEENS5_IJNSA_ILi128EEENSA_ILi256EEENSA_ILi64EEEEEENS_12float_e5m2_tENS5_IJlSB_lEEESJ_SK_NS4_8TiledMMAINS4_8MMA_AtomIJNS4_4SM904GMMA31MMA_64x256x32_F32E5M2E5M2_SS_TNILNSO_7ScaleInE1ELSQ_1EEEEEENS4_6LayoutINS5_IJNSA_ILi2EEESB_SB_EEENS5_IJSB_NSA_ILi0EEESW_EEEEENS5_IJNS4_10UnderscoreESZ_SZ_EEEEENS4_13SM90_TMA_LOADENS4_14ComposedLayoutINS4_7SwizzleILi2ELi4ELi3EEENS4_18smem_ptr_flag_bitsILi8EEENST_INS5_IJNSA_ILi8EEESH_EEENS5_IJSH_SB_EEEEEEEvNS4_8identityES12_S1C_vS1D_EENS_8epilogue10collective6detail29Sm90TmaWarpSpecializedAdapterINS1G_15DefaultEpilogueISJ_SK_SK_NS1F_6thread17LinearCombinationISJ_Li1EffLNS1K_9ScaleType4KindE0ELNS_15FloatRoundStyleE2ESJ_EENS1_15EpilogueDefaultEEEEEvvEEEEvNT_6ParamsE --------------------------
	.section	.nv.info._ZN7cutlass13device_kernelINS_4gemm6kernel13GemmUniversalIN4cute5tupleIJiiiiEEENS1_10collective13CollectiveMmaINS1_37MainloopSm90TmaGmmaWarpSpecializedFP8ILi3ENS5_IJNS4_1CILi1EEESB_SB_EEENS1_35KernelTmaWarpSpecializedCooperativeEEENS5_IJNSA_ILi128EEENSA_ILi256EEENSA_ILi64EEEEEENS_12float_e5m2_tENS5_IJlSB_lEEESJ_SK_NS4_8TiledMMAINS4_8MMA_AtomIJNS4_4SM904GMMA31MMA_64x256x32_F32E5M2E5M2_SS_TNILNSO_7ScaleInE1ELSQ_1EEEEEENS4_6LayoutINS5_IJNSA_ILi2EEESB_SB_EEENS5_IJSB_NSA_ILi0EEESW_EEEEENS5_IJNS4_10UnderscoreESZ_SZ_EEEEENS4_13SM90_TMA_LOADENS4_14ComposedLayoutINS4_7SwizzleILi2ELi4ELi3EEENS4_18smem_ptr_flag_bitsILi8EEENST_INS5_IJNSA_ILi8EEESH_EEENS5_IJSH_SB_EEEEEEEvNS4_8identityES12_S1C_vS1D_EENS_8epilogue10collective6detail29Sm90TmaWarpSpecializedAdapterINS1G_15DefaultEpilogueISJ_SK_SK_NS1F_6thread17LinearCombinationISJ_Li1EffLNS1K_9ScaleType4KindE0ELNS_15FloatRoundStyleE2ESJ_EENS1_15EpilogueDefaultEEEEEvvEEEEvNT_6ParamsE,"",@"SHT_CUDA_INFO"
	.sectionflags	@""
	.align	4


	//----- nvinfo : EIATTR_CUDA_API_VERSION
	.align		4
        /*0000*/ 	.byte	0x04, 0x37
        /*0002*/ 	.short	(.L_18 - .L_17)
.L_17:
        /*0004*/ 	.word	0x00000082


	//----- nvinfo : EIATTR_KPARAM_INFO
	.align		4
.L_18:
        /*0008*/ 	.byte	0x04, 0x17
        /*000a*/ 	.short	(.L_20 - .L_19)
.L_19:
        /*000c*/ 	.word	0x00000000
        /*0010*/ 	.short	0x0000
        /*0012*/ 	.short	0x0070
        /*0014*/ 	.byte	0x00, 0xf0, 0x01, 0x10


	//----- nvinfo : EIATTR_SPARSE_MMA_MASK
	.align		4
.L_20:
        /*0018*/ 	.byte	0x03, 0x50
        /*001a*/ 	.short	0x0000


	//----- nvinfo : EIATTR_MAXREG_COUNT
	.align		4
        /*001c*/ 	.byte	0x03, 0x1b
        /*001e*/ 	.short	0x00a8


	//----- nvinfo : EIATTR_NUM_BARRIERS
	.align		4
        /*0020*/ 	.byte	0x02, 0x4c
        /*0022*/ 	.byte	0x01
	.zero		1


	//----- nvinfo : EIATTR_ANNOTATIONS
	.align		4
        /*0024*/ 	.byte	0x04, 0x55
        /*0026*/ 	.short	(.L_22 - .L_21)


	//   ....[0]....
.L_21:
        /*0028*/ 	.word	0x00000001
        /*002c*/ 	.byte	0x70, 0x05, 0x00, 0x00, 0x01, 0x00, 0x00, 0x00, 0x90, 0x05, 0x00, 0x00, 0x01, 0x00, 0x00, 0x00
        /* <DEDUP_REMOVED lines=193> */
        /*0c4c*/ 	.byte	0x60, 0xff, 0x00, 0x00


	//----- nvinfo : EIATTR_MERCURY_ISA_VERSION
	.align		4
.L_22:
        /*0c50*/ 	.byte	0x03, 0x5f
        /*0c52*/ 	.short	0x0101


	//----- nvinfo : EIATTR_INT_WARP_WIDE_INSTR_OFFSETS
	.align		4
        /*0c54*/ 	.byte	0x04, 0x31
        /*0c56*/ 	.short	(.L_24 - .L_23)


	//   ....[0]....
.L_23:
        /*0c58*/ 	.word	0x00000440


	//   ....[1]....
        /*0c5c*/ 	.word	0x00000450


	//   ....[2]....
        /*0c60*/ 	.word	0x00000580


	//----- nvinfo : EIATTR_COOP_GROUP_MASK_REGIDS
	.align		4
.L_24:
        /*0c64*/ 	.byte	0x04, 0x29
        /*0c66*/ 	.short	(.L_26 - .L_25)


	//   ....[0]....
.L_25:
        /*0c68*/ 	.word	0xffffffff


	//   ....[1]....
        /*0c6c*/ 	.word	0xffffffff


	//   ....[2]....
        /*0c70*/ 	.word	0xffffffff


	//   ....[3]....
        /*0c74*/ 	.word	0xffffffff


	//   ....[4]....
        /*0c78*/ 	.word	0xffffffff


	//----- nvinfo : EIATTR_COOP_GROUP_INSTR_OFFSETS
	.align		4
.L_26:
        /*0c7c*/ 	.byte	0x04, 0x28
        /*0c7e*/ 	.short	(.L_28 - .L_27)


	//   ....[0]....
.L_27:
        /*0c80*/ 	.word	0x00000070


	//   ....[1]....
        /*0c84*/ 	.word	0x00000080


	//   ....[2]....
        /*0c88*/ 	.word	0x000001a0


	//   ....[3]....
        /*0c8c*/ 	.word	0x00000390


	//   ....[4]....
        /*0c90*/ 	.word	0x000012d0


	//----- nvinfo : EIATTR_REG_RECONFIG
	.align		4
.L_28:
        /*0c94*/ 	.byte	0x01, 0x54
	.zero		2


	//----- nvinfo : EIATTR_MBARRIER_INSTR_OFFSETS
	.align		4
        /*0c98*/ 	.byte	0x04, 0x39
        /*0c9a*/ 	.short	(.L_30 - .L_29)


	//   ....[0]....
.L_29:
        /*0c9c*/ 	.word	0x00000320
        /*0ca0*/ 	.word	0x000000ff
        /*0ca4*/ 	.word	0x00000000
        /*0ca8*/ 	.short	0x0100
        /*0caa*/ 	.byte	0x09
	.zero		1


	//   ....[1]....
        /*0cac*/ 	.word	0x00000330
        /*0cb0*/ 	.word	0x000000ff
        /*0cb4*/ 	.word	0x00000018
        /*0cb8*/ 	.short	0x0100
        /*0cba*/ 	.byte	0x09
	.zero		1


	//   ....[2]....
        /*0cbc*/ 	.word	0x00000340
        /*0cc0*/ 	.word	0x000000ff
        /*0cc4*/ 	.word	0x00000008
        /*0cc8*/ 	.short	0x0100
        /*0cca*/ 	.byte	0x09
	.zero		1


	//   ....[3]....
        /*0ccc*/ 	.word	0x00000350
        /*0cd0*/ 	.word	0x000000ff
        /*0cd4*/ 	.word	0x00000020
        /*0cd8*/ 	.short	0x0100
        /*0cda*/ 	.byte	0x09
	.zero		1


	//   ....[4]....
        /*0cdc*/ 	.word	0x00000360
        /*0ce0*/ 	.word	0x000000ff
        /*0ce4*/ 	.word	0x00000010
        /*0ce8*/ 	.short	0x0100
        /*0cea*/ 	.byte	0x09
	.zero		1


	//   ....[5]....
        /*0cec*/ 	.word	0x00000370
        /*0cf0*/ 	.word	0x000000ff
        /*0cf4*/ 	.word	0x00000028
        /*0cf8*/ 	.short	0x0100
        /*0cfa*/ 	.byte	0x09
	.zero		1


	//   ....[6]....
        /*0cfc*/ 	.word	0x000005b0
        /*0d00*/ 	.word	0x000000ff
        /*0d04*/ 	.word	0x00000040
        /*0d08*/ 	.short	0x0100
        /*0d0a*/ 	.byte	0x06
	.zero		1


	//   ....[7]....
        /*0d0c*/ 	.word	0x000005c0
        /*0d10*/ 	.word	0x000000ff
        /*0d14*/ 	.word	0x00000048
        /*0d18*/ 	.short	0x0100
        /*0d1a*/ 	.byte	0x06
	.zero		1


	//   ....[8]....
        /*0d1c*/ 	.word	0x00001ae0
        /*0d20*/ 	.word	0x000000ff
        /*0d24*/ 	.word	0x00000000
        /*0d28*/ 	.short	0x010a
        /*0d2a*/ 	.byte	0x06
	.zero		1


	//   ....[9]....
        /*0d2c*/ 	.word	0x00001b20
        /*0d30*/ 	.word	0x000000ff
        /*0d34*/ 	.word	0x00000000
        /*0d38*/ 	.short	0x010a
        /*0d3a*/ 	.byte	0x06
	.zero		1


	//   ....[10]....
        /*0d3c*/ 	.word	0x00002d30
        /*0d40*/ 	.word	0x000000ff
        /*0d44*/ 	.word	0x00000000
        /*0d48*/ 	.short	0x010a
        /*0d4a*/ 	.byte	0x09
	.zero		1


	//   ....[11]....
        /*0d4c*/ 	.word	0x00002d70
        /*0d50*/ 	.word	0x000000ff
        /*0d54*/ 	.word	0x00000000
        /*0d58*/ 	.short	0x010a
        /*0d5a*/ 	.byte	0x09
	.zero		1


	//   ....[12]....
        /*0d5c*/ 	.word	0x00003d90
        /*0d60*/ 	.word	0x000000ff
        /*0d64*/ 	.word	0x00000000
        /*0d68*/ 	.short	0x0101
        /*0d6a*/ 	.byte	0x08
	.zero		1


	//   ....[13]....
        /*0d6c*/ 	.word	0x00004f60
        /*0d70*/ 	.word	0x000000ff
        /*0d74*/ 	.word	0x00000000
        /*0d78*/ 	.short	0x0101
        /*0d7a*/ 	.byte	0x08
	.zero		1


	//   ....[14]....
        /*0d7c*/ 	.word	0x0000f210
        /*0d80*/ 	.word	0x0000000d
        /*0d84*/ 	.word	0x00000018
        /*0d88*/ 	.short	0x010a
        /*0d8a*/ 	.byte	0x3f
	.zero		1


	//   ....[15]....
        /*0d8c*/ 	.word	0x0000f5d0
        /*0d90*/ 	.word	0x00000004
        /*0d94*/ 	.word	0x00000048
        /*0d98*/ 	.short	0x0101
        /*0d9a*/ 	.byte	0x3f
	.zero		1


	//   ....[16]....
        /*0d9c*/ 	.word	0x0000fd40
        /*0da0*/ 	.word	0x00000007
        /*0da4*/ 	.word	0x00000000
        /*0da8*/ 	.short	0x010a
        /*0daa*/ 	.byte	0x3f
	.zero		1


	//   ....[17]....
        /*0dac*/ 	.word	0x0000fdc0
        /*0db0*/ 	.word	0x00000009
        /*0db4*/ 	.word	0x00000000
        /*0db8*/ 	.short	0x010a
        /*0dba*/ 	.byte	0x3f
	.zero		1


	//   ....[18]....
        /*0dbc*/ 	.word	0x0000fe50
        /*0dc0*/ 	.word	0x00000003
        /*0dc4*/ 	.word	0x00000000
        /*0dc8*/ 	.short	0x010a
        /*0dca*/ 	.byte	0x3f
	.zero		1


	//   ....[19]....
        /*0dcc*/ 	.word	0x0000fec0
        /*0dd0*/ 	.word	0x00000003
        /*0dd4*/ 	.word	0x00000000
        /*0dd8*/ 	.short	0x010a
        /*0dda*/ 	.byte	0x3f
	.zero		1


	//   ....[20]....
        /*0ddc*/ 	.word	0x0000ff30
        /*0de0*/ 	.word	0x00000000
        /*0de4*/ 	.word	0x00000000
        /*0de8*/ 	.short	0x010a
        /*0dea*/ 	.byte	0x3f
	.zero		1


	//   ....[21]....
        /*0dec*/ 	.word	0x00010010
        /*0df0*/ 	.word	0x0000000d
        /*0df4*/ 	.word	0x00000018
        /*0df8*/ 	.short	0x010a
        /*0dfa*/ 	.byte	0x3f
	.zero		1


	//   ....[22]....
        /*0dfc*/ 	.word	0x000100f0
        /*0e00*/ 	.word	0x00000007
        /*0e04*/ 	.word	0x00000000
        /*0e08*/ 	.short	0x010a
        /*0e0a*/ 	.byte	0x3f
	.zero		1


	//   ....[23]....
        /*0e0c*/ 	.word	0x00010140
        /*0e10*/ 	.word	0x00000009
        /*0e14*/ 	.word	0x00000000
        /*0e18*/ 	.short	0x010a
        /*0e1a*/ 	.byte	0x3f
	.zero		1


	//----- nvinfo : EIATTR_NUM_MBARRIERS
	.align		4
.L_30:
        /*0e1c*/ 	.byte	0x03, 0x38
        /*0e1e*/ 	.short	0x0008


	//----- nvinfo : EIATTR_EXIT_INSTR_OFFSETS
	.align		4
        /*0e20*/ 	.byte	0x04, 0x1c
        /*0e22*/ 	.short	(.L_32 - .L_31)


	//   ....[0]....
.L_31:
        /*0e24*/ 	.word	0x00000620


	//   ....[1]....
        /*0e28*/ 	.word	0x00000f70


	//   ....[2]....
        /*0e2c*/ 	.word	0x0000e850


	//   ....[3]....
        /*0e30*/ 	.word	0x0000eea0


	//   ....[4]....
        /*0e34*/ 	.word	0x0000fea0


	//----- nvinfo : EIATTR_MAX_THREADS
	.align		4
.L_32:
        /*0e38*/ 	.byte	0x04, 0x05
        /*0e3a*/ 	.short	(.L_34 - .L_33)
.L_33:
        /*0e3c*/ 	.word	0x00000180
        /*0e40*/ 	.word	0x00000001
        /*0e44*/ 	.word	0x00000001


	//----- nvinfo : EIATTR_CRS_STACK_SIZE
	.align		4
.L_34:
        /*0e48*/ 	.byte	0x04, 0x1e
        /*0e4a*/ 	.short	(.L_36 - .L_35)
.L_35:
        /*0e4c*/ 	.word	0x00000000


	//----- nvinfo : EIATTR_CBANK_PARAM_SIZE
	.align		4
.L_36:
        /*0e50*/ 	.byte	0x03, 0x19
        /*0e52*/ 	.short	0x0470


	//----- nvinfo : EIATTR_PARAM_CBANK
	.align		4
        /*0e54*/ 	.byte	0x04, 0x0a
        /*0e56*/ 	.short	(.L_38 - .L_37)
	.align		4
.L_37:
        /*0e58*/ 	.word	index@(.nv.constant0._ZN7cutlass13device_kernelINS_4gemm6kernel13GemmUniversalIN4cute5tupleIJiiiiEEENS1_10collective13CollectiveMmaINS1_37MainloopSm90TmaGmmaWarpSpecializedFP8ILi3ENS5_IJNS4_1CILi1EEESB_SB_EEENS1_35KernelTmaWarpSpecializedCooperativeEEENS5_IJNSA_ILi128EEENSA_ILi256EEENSA_ILi64EEEEEENS_12float_e5m2_tENS5_IJlSB_lEEESJ_SK_NS4_8TiledMMAINS4_8MMA_AtomIJNS4_4SM904GMMA31MMA_64x256x32_F32E5M2E5M2_SS_TNILNSO_7ScaleInE1ELSQ_1EEEEEENS4_6LayoutINS5_IJNSA_ILi2EEESB_SB_EEENS5_IJSB_NSA_ILi0EEESW_EEEEENS5_IJNS4_10UnderscoreESZ_SZ_EEEEENS4_13SM90_TMA_LOADENS4_14ComposedLayoutINS4_7SwizzleILi2ELi4ELi3EEENS4_18smem_ptr_flag_bitsILi8EEENST_INS5_IJNSA_ILi8EEESH_EEENS5_IJSH_SB_EEEEEEEvNS4_8identityES12_S1C_vS1D_EENS_8epilogue10collective6detail29Sm90TmaWarpSpecializedAdapterINS1G_15DefaultEpilogueISJ_SK_SK_NS1F_6thread17LinearCombinationISJ_Li1EffLNS1K_9ScaleType4KindE0ELNS_15FloatRoundStyleE2ESJ_EENS1_15EpilogueDefaultEEEEEvvEEEEvNT_6ParamsE)
        /*0e5c*/ 	.short	0x0210
        /*0e5e*/ 	.short	0x0470


	//----- nvinfo : EIATTR_SW_WAR
	.align		4
.L_38:
        /*0e60*/ 	.byte	0x04, 0x36
        /*0e62*/ 	.short	(.L_40 - .L_39)
.L_39:
        /*0e64*/ 	.word	0x00000008
.L_40:


//--------------------- .nv.callgraph             --------------------------
	.section	.nv.callgraph,"",@"SHT_CUDA_CALLGRAPH"
	.align	4
	.sectionentsize	8
	.align		4
        /*0000*/ 	.word	0x00000000
	.align		4
        /*0004*/ 	.word	0xffffffff
	.align		4
        /*0008*/ 	.word	0x00000000
	.align		4
        /*000c*/ 	.word	0xfffffffe
	.align		4
        /*0010*/ 	.word	0x00000000
	.align		4
        /*0014*/ 	.word	0xfffffffd
	.align		4
        /*0018*/ 	.word	0x00000000
	.align		4
        /*001c*/ 	.word	0xfffffffc


//--------------------- .nv.constant4             --------------------------
	.section	.nv.constant4,"a",@progbits
	.align	8
	.align		8
.nv.constant4:
        /*0000*/ 	.dword	_ZN39_INTERNAL_a3f4bb68_4_k_cu_0acf6f10_43564cuda3std3__45__cpo5beginE
	.align		8
        /*0008*/ 	.dword	_ZN39_INTERNAL_a3f4bb68_4_k_cu_0acf6f10_43564cuda3std3__45__cpo3endE
	.align		8
        /*0010*/ 	.dword	_ZN39_INTERNAL_a3f4bb68_4_k_cu_0acf6f10_43564cuda3std3__45__cpo6cbeginE
	.align		8
        /*0018*/ 	.dword	_ZN39_INTERNAL_a3f4bb68_4_k_cu_0acf6f10_43564cuda3std3__45__cpo4cendE
	.align		8
        /*0020*/ 	.dword	_ZN39_INTERNAL_a3f4bb68_4_k_cu_0acf6f10_43564cuda3std3__441_GLOBAL__N__a3f4bb68_4_k_cu_0acf6f10_43566ignoreE
	.align		8
        /*0028*/ 	.dword	_ZN39_INTERNAL_a3f4bb68_4_k_cu_0acf6f10_43564cuda3std3__419piecewise_constructE
	.align		8
        /*0030*/ 	.dword	_ZN39_INTERNAL_a3f4bb68_4_k_cu_0acf6f10_43564cuda3std3__48in_placeE
	.align		8
        /*0038*/ 	.dword	_ZN39_INTERNAL_a3f4bb68_4_k_cu_0acf6f10_43564cuda3std6ranges3__45__cpo4swapE
	.align		8
        /*0040*/ 	.dword	_ZN39_INTERNAL_a3f4bb68_4_k_cu_0acf6f10_43564cuda3std6ranges3__45__cpo9iter_moveE
	.align		8
        /*0048*/ 	.dword	_ZN39_INTERNAL_a3f4bb68_4_k_cu_0acf6f10_43564cute7productE
	.align		8
        /*0050*/ 	.dword	_ZN39_INTERNAL_a3f4bb68_4_k_cu_0acf6f10_43564cute1_E


//--------------------- .text._ZN7cutlass13device_kernelINS_4gemm6kernel13GemmUniversalIN4cute5tupleIJiiiiEEENS1_10collective13CollectiveMmaINS1_37MainloopSm90TmaGmmaWarpSpecializedFP8ILi3ENS5_IJNS4_1CILi1EEESB_SB_EEENS1_35KernelTmaWarpSpecializedCooperativeEEENS5_IJNSA_ILi128EEENSA_ILi256EEENSA_ILi64EEEEEENS_12float_e5m2_tENS5_IJlSB_lEEESJ_SK_NS4_8TiledMMAINS4_8MMA_AtomIJNS4_4SM904GMMA31MMA_64x256x32_F32E5M2E5M2_SS_TNILNSO_7ScaleInE1ELSQ_1EEEEEENS4_6LayoutINS5_IJNSA_ILi2EEESB_SB_EEENS5_IJSB_NSA_ILi0EEESW_EEEEENS5_IJNS4_10UnderscoreESZ_SZ_EEEEENS4_13SM90_TMA_LOADENS4_14ComposedLayoutINS4_7SwizzleILi2ELi4ELi3EEENS4_18smem_ptr_flag_bitsILi8EEENST_INS5_IJNSA_ILi8EEESH_EEENS5_IJSH_SB_EEEEEEEvNS4_8identityES12_S1C_vS1D_EENS_8epilogue10collective6detail29Sm90TmaWarpSpecializedAdapterINS1G_15DefaultEpilogueISJ_SK_SK_NS1F_6thread17LinearCombinationISJ_Li1EffLNS1K_9ScaleType4KindE0ELNS_15FloatRoundStyleE2ESJ_EENS1_15EpilogueDefaultEEEEEvvEEEEvNT_6ParamsE --------------------------
	.section	.text._ZN7cutlass13device_kernelINS_4gemm6kernel13GemmUniversalIN4cute5tupleIJiiiiEEENS1_10collective13CollectiveMmaINS1_37MainloopSm90TmaGmmaWarpSpecializedFP8ILi3ENS5_IJNS4_1CILi1EEESB_SB_EEENS1_35KernelTmaWarpSpecializedCooperativeEEENS5_IJNSA_ILi128EEENSA_ILi256EEENSA_ILi64EEEEEENS_12float_e5m2_tENS5_IJlSB_lEEESJ_SK_NS4_8TiledMMAINS4_8MMA_AtomIJNS4_4SM904GMMA31MMA_64x256x32_F32E5M2E5M2_SS_TNILNSO_7ScaleInE1ELSQ_1EEEEEENS4_6LayoutINS5_IJNSA_ILi2EEESB_SB_EEENS5_IJSB_NSA_ILi0EEESW_EEEEENS5_IJNS4_10UnderscoreESZ_SZ_EEEEENS4_13SM90_TMA_LOADENS4_14ComposedLayoutINS4_7SwizzleILi2ELi4ELi3EEENS4_18smem_ptr_flag_bitsILi8EEENST_INS5_IJNSA_ILi8EEESH_EEENS5_IJSH_SB_EEEEEEEvNS4_8identityES12_S1C_vS1D_EENS_8epilogue10collective6detail29Sm90TmaWarpSpecializedAdapterINS1G_15DefaultEpilogueISJ_SK_SK_NS1F_6thread17LinearCombinationISJ_Li1EffLNS1K_9ScaleType4KindE0ELNS_15FloatRoundStyleE2ESJ_EENS1_15EpilogueDefaultEEEEEvvEEEEvNT_6ParamsE,"ax",@progbits
	.align	128
.text._ZN7cutlass13device_kernelINS_4gemm6kernel13GemmUniversalIN4cute5tupleIJiiiiEEENS1_10collective13CollectiveMmaINS1_37MainloopSm90TmaGmmaWarpSpecializedFP8ILi3ENS5_IJNS4_1CILi1EEESB_SB_EEENS1_35KernelTmaWarpSpecializedCooperativeEEENS5_IJNSA_ILi128EEENSA_ILi256EEENSA_ILi64EEEEEENS_12float_e5m2_tENS5_IJlSB_lEEESJ_SK_NS4_8TiledMMAINS4_8MMA_AtomIJNS4_4SM904GMMA31MMA_64x256x32_F32E5M2E5M2_SS_TNILNSO_7ScaleInE1ELSQ_1EEEEEENS4_6LayoutINS5_IJNSA_ILi2EEESB_SB_EEENS5_IJSB_NSA_ILi0EEESW_EEEEENS5_IJNS4_10UnderscoreESZ_SZ_EEEEENS4_13SM90_TMA_LOADENS4_14ComposedLayoutINS4_7SwizzleILi2ELi4ELi3EEENS4_18smem_ptr_flag_bitsILi8EEENST_INS5_IJNSA_ILi8EEESH_EEENS5_IJSH_SB_EEEEEEEvNS4_8identityES12_S1C_vS1D_EENS_8epilogue10collective6detail29Sm90TmaWarpSpecializedAdapterINS1G_15DefaultEpilogueISJ_SK_SK_NS1F_6thread17LinearCombinationISJ_Li1EffLNS1K_9ScaleType4KindE0ELNS_15FloatRoundStyleE2ESJ_EENS1_15EpilogueDefaultEEEEEvvEEEEvNT_6ParamsE:
        .type           _ZN7cutlass13device_kernelINS_4gemm6kernel13GemmUniversalIN4cute5tupleIJiiiiEEENS1_10collective13CollectiveMmaINS1_37MainloopSm90TmaGmmaWarpSpecializedFP8ILi3ENS5_IJNS4_1CILi1EEESB_SB_EEENS1_35KernelTmaWarpSpecializedCooperativeEEENS5_IJNSA_ILi128EEENSA_ILi256EEENSA_ILi64EEEEEENS_12float_e5m2_tENS5_IJlSB_lEEESJ_SK_NS4_8TiledMMAINS4_8MMA_AtomIJNS4_4SM904GMMA31MMA_64x256x32_F32E5M2E5M2_SS_TNILNSO_7ScaleInE1ELSQ_1EEEEEENS4_6LayoutINS5_IJNSA_ILi2EEESB_SB_EEENS5_IJSB_NSA_ILi0EEESW_EEEEENS5_IJNS4_10UnderscoreESZ_SZ_EEEEENS4_13SM90_TMA_LOADENS4_14ComposedLayoutINS4_7SwizzleILi2ELi4ELi3EEENS4_18smem_ptr_flag_bitsILi8EEENST_INS5_IJNSA_ILi8EEESH_EEENS5_IJSH_SB_EEEEEEEvNS4_8identityES12_S1C_vS1D_EENS_8epilogue10collective6detail29Sm90TmaWarpSpecializedAdapterINS1G_15DefaultEpilogueISJ_SK_SK_NS1F_6thread17LinearCombinationISJ_Li1EffLNS1K_9ScaleType4KindE0ELNS_15FloatRoundStyleE2ESJ_EENS1_15EpilogueDefaultEEEEEvvEEEEvNT_6ParamsE,@function
        .size           _ZN7cutlass13device_kernelINS_4gemm6kernel13GemmUniversalIN4cute5tupleIJiiiiEEENS1_10collective13CollectiveMmaINS1_37MainloopSm90TmaGmmaWarpSpecializedFP8ILi3ENS5_IJNS4_1CILi1EEESB_SB_EEENS1_35KernelTmaWarpSpecializedCooperativeEEENS5_IJNSA_ILi128EEENSA_ILi256EEENSA_ILi64EEEEEENS_12float_e5m2_tENS5_IJlSB_lEEESJ_SK_NS4_8TiledMMAINS4_8MMA_AtomIJNS4_4SM904GMMA31MMA_64x256x32_F32E5M2E5M2_SS_TNILNSO_7ScaleInE1ELSQ_1EEEEEENS4_6LayoutINS5_IJNSA_ILi2EEESB_SB_EEENS5_IJSB_NSA_ILi0EEESW_EEEEENS5_IJNS4_10UnderscoreESZ_SZ_EEEEENS4_13SM90_TMA_LOADENS4_14ComposedLayoutINS4_7SwizzleILi2ELi4ELi3EEENS4_18smem_ptr_flag_bitsILi8EEENST_INS5_IJNSA_ILi8EEESH_EEENS5_IJSH_SB_EEEEEEEvNS4_8identityES12_S1C_vS1D_EENS_8epilogue10collective6detail29Sm90TmaWarpSpecializedAdapterINS1G_15DefaultEpilogueISJ_SK_SK_NS1F_6thread17LinearCombinationISJ_Li1EffLNS1K_9ScaleType4KindE0ELNS_15FloatRoundStyleE2ESJ_EENS1_15EpilogueDefaultEEEEEvvEEEEvNT_6ParamsE,(.L_x_327 - _ZN7cutlass13device_kernelINS_4gemm6kernel13GemmUniversalIN4cute5tupleIJiiiiEEENS1_10collective13CollectiveMmaINS1_37MainloopSm90TmaGmmaWarpSpecializedFP8ILi3ENS5_IJNS4_1CILi1EEESB_SB_EEENS1_35KernelTmaWarpSpecializedCooperativeEEENS5_IJNSA_ILi128EEENSA_ILi256EEENSA_ILi64EEEEEENS_12float_e5m2_tENS5_IJlSB_lEEESJ_SK_NS4_8TiledMMAINS4_8MMA_AtomIJNS4_4SM904GMMA31MMA_64x256x32_F32E5M2E5M2_SS_TNILNSO_7ScaleInE1ELSQ_1EEEEEENS4_6LayoutINS5_IJNSA_ILi2EEESB_SB_EEENS5_IJSB_NSA_ILi0EEESW_EEEEENS5_IJNS4_10UnderscoreESZ_SZ_EEEEENS4_13SM90_TMA_LOADENS4_14ComposedLayoutINS4_7SwizzleILi2ELi4ELi3EEENS4_18smem_ptr_flag_bitsILi8EEENST_INS5_IJNSA_ILi8EEESH_EEENS5_IJSH_SB_EEEEEEEvNS4_8identityES12_S1C_vS1D_EENS_8epilogue10collective6detail29Sm90TmaWarpSpecializedAdapterINS1G_15DefaultEpilogueISJ_SK_SK_NS1F_6thread17LinearCombinationISJ_Li1EffLNS1K_9ScaleType4KindE0ELNS_15FloatRoundStyleE2ESJ_EENS1_15EpilogueDefaultEEEEEvvEEEEvNT_6ParamsE)
        .other          _ZN7cutlass13device_kernelINS_4gemm6kernel13GemmUniversalIN4cute5tupleIJiiiiEEENS1_10collective13CollectiveMmaINS1_37MainloopSm90TmaGmmaWarpSpecializedFP8ILi3ENS5_IJNS4_1CILi1EEESB_SB_EEENS1_35KernelTmaWarpSpecializedCooperativeEEENS5_IJNSA_ILi128EEENSA_ILi256EEENSA_ILi64EEEEEENS_12float_e5m2_tENS5_IJlSB_lEEESJ_SK_NS4_8TiledMMAINS4_8MMA_AtomIJNS4_4SM904GMMA31MMA_64x256x32_F32E5M2E5M2_SS_TNILNSO_7ScaleInE1ELSQ_1EEEEEENS4_6LayoutINS5_IJNSA_ILi2EEESB_SB_EEENS5_IJSB_NSA_ILi0EEESW_EEEEENS5_IJNS4_10UnderscoreESZ_SZ_EEEEENS4_13SM90_TMA_LOADENS4_14ComposedLayoutINS4_7SwizzleILi2ELi4ELi3EEENS4_18smem_ptr_flag_bitsILi8EEENST_INS5_IJNSA_ILi8EEESH_EEENS5_IJSH_SB_EEEEEEEvNS4_8identityES12_S1C_vS1D_EENS_8epilogue10collective6detail29Sm90TmaWarpSpecializedAdapterINS1G_15DefaultEpilogueISJ_SK_SK_NS1F_6thread17LinearCombinationISJ_Li1EffLNS1K_9ScaleType4KindE0ELNS_15FloatRoundStyleE2ESJ_EENS1_15EpilogueDefaultEEEEEvvEEEEvNT_6ParamsE,@"STO_CUDA_ENTRY STV_DEFAULT"
_ZN7cutlass13device_kernelINS_4gemm6kernel13GemmUniversalIN4cute5tupleIJiiiiEEENS1_10collective13CollectiveMmaINS1_37MainloopSm90TmaGmmaWarpSpecializedFP8ILi3ENS5_IJNS4_1CILi1EEESB_SB_EEENS1_35KernelTmaWarpSpecializedCooperativeEEENS5_IJNSA_ILi128EEENSA_ILi256EEENSA_ILi64EEEEEENS_12float_e5m2_tENS5_IJlSB_lEEESJ_SK_NS4_8TiledMMAINS4_8MMA_AtomIJNS4_4SM904GMMA31MMA_64x256x32_F32E5M2E5M2_SS_TNILNSO_7ScaleInE1ELSQ_1EEEEEENS4_6LayoutINS5_IJNSA_ILi2EEESB_SB_EEENS5_IJSB_NSA_ILi0EEESW_EEEEENS5_IJNS4_10UnderscoreESZ_SZ_EEEEENS4_13SM90_TMA_LOADENS4_14ComposedLayoutINS4_7SwizzleILi2ELi4ELi3EEENS4_18smem_ptr_flag_bitsILi8EEENST_INS5_IJNSA_ILi8EEESH_EEENS5_IJSH_SB_EEEEEEEvNS4_8identityES12_S1C_vS1D_EENS_8epilogue10collective6detail29Sm90TmaWarpSpecializedAdapterINS1G_15DefaultEpilogueISJ_SK_SK_NS1F_6thread17LinearCombinationISJ_Li1EffLNS1K_9ScaleType4KindE0ELNS_15FloatRoundStyleE2ESJ_EENS1_15EpilogueDefaultEEEEEvvEEEEvNT_6ParamsE:
[----:B------:R-:W0:Y:S02]  /*0000*/  LDC R1, c[0x0][0x28] ;  /* 0x00000a00ff017b82 */ /* 0x000e240000000800 */
[----:B0-----:R-:W-:Y:S01]  /*0010*/  VIADD R1, R1, 0xffffff00 ;  /* 0xffffff0001017836 */ /* 0x001fe20000000000 */
[----:B------:R-:W0:Y:S01]  /*0020*/  S2R R2, SR_TID.X ;  /* 0x0000000000027919 */ /* 0x000e220000002100 */
[----:B------:R-:W-:Y:S01]  /*0030*/  ELECT P0, URZ, PT ;  /* 0x00000000003f782f */ /* 0x000fe20003800000 */
[----:B------:R-:W-:Y:S01]  /*0040*/  BSSY B0, `(.L_x_0) ;  /* 0x0000015000007945 */ /* 0x000fe20003800000 */
[--C-:B0-----:R-:W-:Y:S02]  /*0050*/  SHF.R.U32.HI R0, RZ, 0x5, R2.reuse ;  /* 0x00000005ff007819 */ /* 0x101fe40000011602 */
[----:B------:R-:W-:-:S03]  /*0060*/  SHF.R.U32.HI R2, RZ, 0x7, R2 ;  /* 0x00000007ff027819 */ /* 0x000fc60000011602 */
[----:B------:R-:W0:Y:S04]  /*0070*/  SHFL.IDX PT, R3, R0, RZ, 0x1f ;  /* 0x00001fff00037589 */ /* 0x000e2800000e0000 */
[----:B------:R-:W1:Y:S01]  /*0080*/  SHFL.IDX PT, R2, R2, RZ, 0x1f ;  /* 0x00001fff02027589 */ /* 0x000e6200000e0000 */
[----:B0-----:R-:W-:Y:S02]  /*0090*/  R2UR UR4, R3 ;  /* 0x00000000030472ca */ /* 0x001fe400000e0000 */
[----:B-1----:R-:W-:-:S11]  /*00a0*/  R2UR UR6, R2 ;  /* 0x00000000020672ca */ /* 0x002fd600000e0000 */
[----:B------:R-:W-:Y:S02]  /*00b0*/  USHF.R.S32.HI UR5, URZ, 0x1f, UR4 ;  /* 0x0000001f3f057899 */ /* 0x000fe40008011404 */
[----:B------:R-:W-:Y:S02]  /*00c0*/  ISETP.NE.OR P0, PT, RZ, UR4, !P0 ;  /* 0x00000004ff007c0c */ /* 0x000fe4000c705670 */
[----:B------:R-:W-:-:S04]  /*00d0*/  ULEA.HI UR5, UR5, UR4, URZ, 0x2 ;  /* 0x0000000405057291 */ /* 0x000fc8000f8f103f */
[----:B------:R-:W-:-:S04]  /*00e0*/  ULOP3.LUT UR5, UR5, 0xfffffffc, URZ, 0xc0, !UPT ;  /* 0xfffffffc05057892 */ /* 0x000fc8000f8ec03f */
[----:B------:R-:W-:-:S03]  /*00f0*/  UIADD3 UR8, UR4, -UR5, URZ ;  /* 0x8000000504087290 */ /* 0x000fc6000fffe03f */
[----:B------:R-:W-:Y:S09]  /*0100*/  @P0 BRA `(.L_x_1) ;  /* 0x0000000000200947 */ /* 0x000ff20003800000 */
[----:B------:R-:W-:Y:S02]  /*0110*/  ULDC.64 UR4, c[0x0][0x198] ;  /* 0x0000660000047ab9 */ /* 0x000fe40000000a00 */
[----:B------:R-:W-:Y:S02]  /*0120*/  UIADD3 UR10, UP0, UR4, 0xf0, URZ ;  /* 0x000000f0040a7890 */ /* 0x000fe4000ff1e03f */
[----:B------:R-:W-:Y:S02]  /*0130*/  UIADD3 UR4, UP1, UR4, 0x1f0, URZ ;  /* 0x000001f004047890 */ /* 0x000fe4000ff3e03f */
[----:B------:R-:W-:Y:S02]  /*0140*/  UIADD3.X UR11, URZ, UR5, URZ, UP0, !UPT ;  /* 0x000000053f0b7290 */ /* 0x000fe400087fe43f */
[----:B------:R-:W-:-:S07]  /*0150*/  UIADD3.X UR5, URZ, UR5, URZ, UP1, !UPT ;  /* 0x000000053f057290 */ /* 0x000fce0008ffe43f */
[----:B------:R0:W-:Y:S02]  /*0160*/  UTMACCTL.PF [UR10] ;  /* 0x000000000a0079b9 */ /* 0x0001e40008040000 */
[----:B------:R0:W-:Y:S02]  /*0170*/  UTMACCTL.PF [UR4] ;  /* 0x00000000040079b9 */ /* 0x0001e40008040000 */
[----:B0-----:R-:W-:Y:S01]  /*0180*/  NOP ;  /* 0x0000000000007918 */ /* 0x001fe20000000000 */
.L_x_1:
[----:B------:R-:W-:Y:S05]  /*0190*/  BSYNC B0 ;  /* 0x0000000000007941 */ /* 0x000fea0003800000 */
.L_x_0:
[----:B------:R-:W0:Y:S01]  /*01a0*/  SHFL.IDX PT, R2, R0, RZ, 0x1f ;  /* 0x00001fff00027589 */ /* 0x000e2200000e0000 */
[----:B------:R-:W-:Y:S01]  /*01b0*/  UISETP.NE.AND UP0, UPT, UR8, 0x3, UPT ;  /* 0x000000030800788c */ /* 0x000fe2000bf05270 */
[----:B------:R-:W-:Y:S01]  /*01c0*/  ISETP.NE.AND P1, PT, RZ, UR6, PT ;  /* 0x00000006ff007c0c */ /* 0x000fe2000bf25270 */
[----:B------:R-:W-:Y:S02]  /*01d0*/  UIADD3 UR10, UR6, -0x1, URZ ;  /* 0xffffffff060a7890 */ /* 0x000fe4000fffe03f */
[----:B------:R-:W-:Y:S02]  /*01e0*/  UISETP.EQ.OR UP0, UPT, UR8, URZ, !UP0 ;  /* 0x0000003f0800728c */ /* 0x000fe4000c702670 */
[----:B------:R-:W-:Y:S02]  /*01f0*/  UISETP.GE.U32.AND UP1, UPT, UR10, 0x2, UPT ;  /* 0x000000020a00788c */ /* 0x000fe4000bf26070 */
[----:B------:R-:W-:-:S04]  /*0200*/  UISETP.EQ.AND UP0, UPT, UR6, URZ, UP0 ;  /* 0x0000003f0600728c */ /* 0x000fc80008702270 */
[----:B------:R-:W-:-:S04]  /*0210*/  USEL UR13, URZ, 0x1, !UP0 ;  /* 0x000000013f0d7887 */ /* 0x000fc8000c000000 */
[----:B------:R-:W-:Y:S01]  /*0220*/  USEL UR13, UR13, 0x2, UP1 ;  /* 0x000000020d0d7887 */ /* 0x000fe20008800000 */
[----:B0-----:R-:W-:-:S13]  /*0230*/  ISETP.NE.AND P0, PT, R2, RZ, PT ;  /* 0x000000ff0200720c */ /* 0x001fda0003f05270 */
[----:B------:R-:W-:Y:S05]  /*0240*/  @P0 BRA `(.L_x_2) ;  /* 0x0000000000500947 */ /* 0x000fea0003800000 */
[----:B------:R-:W0:Y:S01]  /*0250*/  S2UR UR9, SR_CgaCtaId ;  /* 0x00000000000979c3 */ /* 0x000e220000008800 */
[----:B------:R-:W-:Y:S01]  /*0260*/  UMOV UR4, 0x400 ;  /* 0x0000040000047882 */ /* 0x000fe20000000000 */
[----:B------:R-:W-:Y:S01]  /*0270*/  UMOV UR5, 0x1 ;  /* 0x0000000100057882 */ /* 0x000fe20000000000 */
[----:B------:R-:W-:Y:S01]  /*0280*/  UMOV UR6, 0x100 ;  /* 0x0000010000067882 */ /* 0x000fe20000000000 */
[----:B------:R-:W-:Y:S01]  /*0290*/  ELECT P0, URZ, PT ;  /* 0x00000000003f782f */ /* 0x000fe20003800000 */
[----:B------:R-:W-:-:S04]  /*02a0*/  UIADD3 UR6, -UR6, 0x100000, URZ ;  /* 0x0010000006067890 */ /* 0x000fc8000fffe13f */
[----:B------:R-:W-:Y:S02]  /*02b0*/  USHF.L.U32 UR7, UR6, 0xb, URZ ;  /* 0x0000000b06077899 */ /* 0x000fe4000800063f */
[----:B------:R-:W-:Y:S02]  /*02c0*/  USHF.L.U32 UR6, UR6, 0x1, URZ ;  /* 0x0000000106067899 */ /* 0x000fe4000800063f */
[----:B0-----:R-:W-:Y:S02]  /*02d0*/  ULEA UR9, UR9, UR4, 0x18 ;  /* 0x0000000409097291 */ /* 0x001fe4000f8ec03f */
[----:B------:R-:W-:-:S04]  /*02e0*/  UIADD3 UR4, -UR5, 0x100000, URZ ;  /* 0x0010000005047890 */ /* 0x000fc8000fffe13f */
[----:B------:R-:W-:Y:S02]  /*02f0*/  USHF.L.U32 UR5, UR4, 0xb, URZ ;  /* 0x0000000b04057899 */ /* 0x000fe4000800063f */
[----:B------:R-:W-:Y:S01]  /*0300*/  USHF.L.U32 UR4, UR4, 0x1, URZ ;  /* 0x0000000104047899 */ /* 0x000fe2000800063f */
[----:B------:R-:W0:Y:S11]  /*0310*/  FENCE.VIEW.ASYNC.S ;  /* 0x00000000000073c6 */ /* 0x000e360000000000 */
[----:B0-----:R0:W1:Y:S01]  /*0320*/  SYNCS.EXCH.64 URZ, [UR9], UR4 ;  /* 0x00000004093f75b2 */ /* 0x0010620008000100 */
[----:B------:R0:W2:Y:S01]  /*0330*/  SYNCS.EXCH.64 URZ, [UR9+0x18], UR6 ;  /* 0x00001806093f75b2 */ /* 0x0000a20008000100 */
[----:B------:R0:W3:Y:S01]  /*0340*/  SYNCS.EXCH.64 URZ, [UR9+0x8], UR4 ;  /* 0x00000804093f75b2 */ /* 0x0000e20008000100 */
[----:B------:R0:W4:Y:S01]  /*0350*/  SYNCS.EXCH.64 URZ, [UR9+0x20], UR6 ;  /* 0x00002006093f75b2 */ /* 0x0001220008000100 */
[----:B------:R0:W0:Y:S01]  /*0360*/  SYNCS.EXCH.64 URZ, [UR9+0x10], UR4 ;  /* 0x00001004093f75b2 */ /* 0x0000220008000100 */
[----:B------:R0:W0:Y:S01]  /*0370*/  SYNCS.EXCH.64 URZ, [UR9+0x28], UR6 ;  /* 0x00002806093f75b2 */ /* 0x0000220008000100 */
[----:B------:R-:W-:Y:S01]  /*0380*/  NOP ;  /* 0x0000000000007918 */ /* 0x000fe20000000000 */
.L_x_2:
[----:B------:R-:W5:Y:S01]  /*0390*/  SHFL.IDX PT, R0, R0, RZ, 0x1f ;  /* 0x00001fff00007589 */ /* 0x000f6200000e0000 */
[----:B------:R-:W1:Y:S01]  /*03a0*/  LDC R2, c[0x0][0x65c] ;  /* 0x00019700ff027b82 */ /* 0x000e620000000800 */
[----:B------:R-:W-:Y:S01]  /*03b0*/  ELECT P0, URZ, PT ;  /* 0x00000000003f782f */ /* 0x000fe20003800000 */
[----:B------:R-:W-:Y:S01]  /*03c0*/  IMAD.MOV.U32 R3, RZ, RZ, RZ ;  /* 0x000000ffff037224 */ /* 0x000fe200078e00ff */
[----:B0-----:R-:W-:Y:S01]  /*03d0*/  UMOV UR4, 0x20 ;  /* 0x0000002000047882 */ /* 0x001fe20000000000 */
[----:B------:R-:W-:Y:S01]  /*03e0*/  NOP ;  /* 0x0000000000007918 */ /* 0x000fe20000000000 */
[----:B------:R-:W-:Y:S01]  /*03f0*/  NOP ;  /* 0x0000000000007918 */ /* 0x000fe20000000000 */
[----:B-----5:R-:W-:Y:S02]  /*0400*/  ISETP.NE.OR P0, PT, R0, RZ, !P0 ;  /* 0x000000ff0000720c */ /* 0x020fe40004705670 */
[----:B-1----:R-:W-:Y:S01]  /*0410*/  ISETP.NE.AND P2, PT, R2, 0x1, PT ;  /* 0x000000010200780c */ /* 0x002fe20003f45270 */
[----:B------:R-:W0:Y:S01]  /*0420*/  S2R R0, SR_CTAID.Y ;  /* 0x0000000000007919 */ /* 0x000e220000002600 */
[----:B------:R-:W1:Y:S09]  /*0430*/  S2R R2, SR_CTAID.X ;  /* 0x0000000000027919 */ /* 0x000e720000002500 */
[----:B------:R-:W-:Y:S01]  /*0440*/  VOTEU.ALL UP0, P0 ;  /* 0x00000000003f7886 */ /* 0x000fe20000000000 */
[----:B------:R-:W-:Y:S01]  /*0450*/  VOTEU.ALL UP1, P0 ;  /* 0x00000000003f7886 */ /* 0x000fe20000020000 */
[----:B------:R-:W1:Y:S01]  /*0460*/  @P2 LDC R7, c[0x0][0x10] ;  /* 0x00000400ff072b82 */ /* 0x000e620000000800 */
[----:B------:R-:W-:-:S02]  /*0470*/  @P2 IMAD.MOV.U32 R5, RZ, RZ, RZ ;  /* 0x000000ffff052224 */ /* 0x000fc400078e00ff */
[----:B------:R-:W-:Y:S01]  /*0480*/  @P2 IMAD.MOV.U32 R11, RZ, RZ, RZ ;  /* 0x000000ffff0b2224 */ /* 0x000fe200078e00ff */
[----:B------:R-:W-:Y:S01]  /*0490*/  @!UP0 UMOV UR6, 0x400 ;  /* 0x0000040000068882 */ /* 0x000fe20000000000 */
[----:B------:R-:W-:-:S04]  /*04a0*/  @!UP0 UIADD3 UR4, -UR4, 0x100000, URZ ;  /* 0x0010000004048890 */ /* 0x000fc8000fffe13f */
[----:B------:R-:W-:Y:S02]  /*04b0*/  @!UP0 USHF.L.U32 UR5, UR4, 0xb, URZ ;  /* 0x0000000b04058899 */ /* 0x000fe4000800063f */
[----:B------:R-:W-:Y:S01]  /*04c0*/  @!UP0 USHF.L.U32 UR4, UR4, 0x1, URZ ;  /* 0x0000000104048899 */ /* 0x000fe2000800063f */
[----:B------:R-:W5:Y:S08]  /*04d0*/  @!P2 LDC R9, c[0x0][0xc] ;  /* 0x00000300ff09ab82 */ /* 0x000f700000000800 */
[----:B------:R-:W2:Y:S01]  /*04e0*/  @!UP0 S2UR UR7, SR_CgaCtaId ;  /* 0x00000000000789c3 */ /* 0x000ea20000008800 */
[----:B0-----:R-:W-:-:S04]  /*04f0*/  @P2 IMAD.MOV.U32 R4, RZ, RZ, R0 ;  /* 0x000000ffff042224 */ /* 0x001fc800078e0000 */
[----:B-1----:R-:W-:-:S04]  /*0500*/  @P2 IMAD.WIDE.U32 R6, R2, R7, R4 ;  /* 0x0000000702062225 */ /* 0x002fc800078e0004 */
[----:B------:R-:W-:Y:S02]  /*0510*/  @P2 IMAD.MOV.U32 R16, RZ, RZ, R6 ;  /* 0x000000ffff102224 */ /* 0x000fe400078e0006 */
[----:B------:R-:W-:Y:S02]  /*0520*/  @P2 IMAD.IADD R17, R7, 0x1, R11 ;  /* 0x0000000107112824 */ /* 0x000fe400078e020b */
[----:B-----5:R-:W-:-:S04]  /*0530*/  @!P2 IMAD.WIDE.U32 R4, R9, R0, R2 ;  /* 0x000000000904a225 */ /* 0x020fc800078e0002 */
[----:B------:R-:W-:Y:S02]  /*0540*/  @!P2 IMAD.MOV.U32 R16, RZ, RZ, R4 ;  /* 0x000000ffff10a224 */ /* 0x000fe400078e0004 */
[----:B------:R-:W-:Y:S01]  /*0550*/  @!P2 IMAD.MOV.U32 R17, RZ, RZ, R5 ;  /* 0x000000ffff11a224 */ /* 0x000fe200078e0005 */
[----:B--2---:R-:W-:Y:S02]  /*0560*/  @!UP0 ULEA UR6, UR7, UR6, 0x18 ;  /* 0x0000000607068291 */ /* 0x004fe4000f8ec03f */
[----:B------:R0:W-:Y:S01]  /*0570*/  STL [R1+0x7c], R16 ;  /* 0x00007c1001007387 */ /* 0x0001e20000100800 */
[----:B------:R-:W-:-:S03]  /*0580*/  VOTEU.ALL UP0, P0 ;  /* 0x00000000003f7886 */ /* 0x000fc60000000000 */
[----:B------:R0:W-:Y:S04]  /*0590*/  STL [R1+0x78], R17 ;  /* 0x0000781101007387 */ /* 0x0001e80000100800 */
[----:B------:R-:W1:Y:S02]  /*05a0*/  FENCE.VIEW.ASYNC.S ;  /* 0x00000000000073c6 */ /* 0x000e640000000000 */
[----:B-1----:R0:W3:Y:S01]  /*05b0*/  @!UP0 SYNCS.EXCH.64 URZ, [UR6+0x40], UR4 ;  /* 0x00004004063f85b2 */ /* 0x0020e20008000100 */
[----:B------:R0:W3:Y:S01]  /*05c0*/  @!UP1 SYNCS.EXCH.64 URZ, [UR6+0x48], UR4 ;  /* 0x00004804063f95b2 */ /* 0x0000e20008000100 */
[----:B------:R-:W-:Y:S01]  /*05d0*/  NOP ;  /* 0x0000000000007918 */ /* 0x000fe20000000000 */
[----:B---34-:R-:W-:Y:S06]  /*05e0*/  BAR.SYNC.DEFER_BLOCKING 0x0 ;  /* 0x0000000000007b1d */ /* 0x018fec0000010000 */
[----:B0-----:R-:W-:Y:S05]  /*05f0*/  @!P1 BRA `(.L_x_3) ;  /* 0x000000e000989947 */ /* 0x001fea0003800000 */
[----:B------:R-:W-:-:S06]  /*0600*/  UISETP.GT.U32.AND UP0, UPT, UR10, 0x1, UPT ;  /* 0x000000010a00788c */ /* 0x000fcc000bf04070 */
[----:B------:R-:W-:-:S13]  /*0610*/  PLOP3.LUT P0, PT, PT, PT, UP0, 0x80, 0x0 ;  /* 0x000000000000781c */ /* 0x000fda0003f0f008 */
[----:B------:R-:W-:Y:S05]  /*0620*/  @P0 EXIT ;  /* 0x000000000000094d */ /* 0x000fea0003800000 */
[----:B------:R-:W-:Y:S01]  /*0630*/  IMAD.MOV.U32 R6, RZ, RZ, -0x1 ;  /* 0xffffffffff067424 */ /* 0x000fe200078e00ff */
[----:B------:R-:W-:Y:S01]  /*0640*/  ULDC.64 UR4, c[0x0][0x650] ;  /* 0x0001940000047ab9 */ /* 0x000fe20000000a00 */
[----:B------:R-:W-:Y:S01]  /*0650*/  IMAD.MOV.U32 R5, RZ, RZ, -0x1 ;  /* 0xffffffffff057424 */ /* 0x000fe200078e00ff */
[----:B------:R-:W-:Y:S01]  /*0660*/  ISETP.GE.U32.AND P0, PT, R16, UR4, PT ;  /* 0x0000000410007c0c */ /* 0x000fe2000bf06070 */
[----:B------:R-:W-:Y:S01]  /*0670*/  UMOV UR22, 0xffffffff ;  /* 0xffffffff00167882 */ /* 0x000fe20000000000 */
[----:B------:R0:W-:Y:S01]  /*0680*/  STL [R1+0x84], R6 ;  /* 0x0000840601007387 */ /* 0x0001e20000100800 */
[----:B------:R-:W-:Y:S02]  /*0690*/  PRMT R4, RZ, 0x7610, R4 ;  /* 0x00007610ff047816 */ /* 0x000fe40000000004 */
[----:B------:R-:W-:Y:S01]  /*06a0*/  ISETP.GE.U32.AND.EX P0, PT, R17, UR5, PT, P0 ;  /* 0x0000000511007c0c */ /* 0x000fe2000bf06100 */
[----:B------:R0:W-:-:S12]  /*06b0*/  STL [R1+0x80], R5 ;  /* 0x0000800501007387 */ /* 0x0001d80000100800 */
[----:B0-----:R-:W-:Y:S05]  /*06c0*/  @P0 BRA `(.L_x_4) ;  /* 0x0000000400680947 */ /* 0x001fea0003800000 */
[----:B------:R-:W0:Y:S01]  /*06d0*/  LDC.64 R12, c[0x0][0x628] ;  /* 0x00018a00ff0c7b82 */ /* 0x000e220000000a00 */
[----:B------:R-:W-:Y:S02]  /*06e0*/  IMAD.MOV.U32 R4, RZ, RZ, R16 ;  /* 0x000000ffff047224 */ /* 0x000fe400078e0010 */
[----:B------:R-:W-:-:S05]  /*06f0*/  IMAD.MOV.U32 R5, RZ, RZ, R17 ;  /* 0x000000ffff057224 */ /* 0x000fca00078e0011 */
[----:B------:R-:W1:Y:S08]  /*0700*/  LDC R10, c[0x0][0x630] ;  /* 0x00018c00ff0a7b82 */ /* 0x000e700000000800 */
[----:B------:R-:W2:Y:S01]  /*0710*/  LDC.64 R14, c[0x0][0x620] ;  /* 0x00018800ff0e7b82 */ /* 0x000ea20000000a00 */
[----:B0-----:R-:W-:-:S04]  /*0720*/  ISETP.NE.U32.AND P0, PT, R12, RZ, PT ;  /* 0x000000ff0c00720c */ /* 0x001fc80003f05070 */
[----:B------:R-:W-:-:S13]  /*0730*/  ISETP.NE.AND.EX P0, PT, R13, RZ, PT, P0 ;  /* 0x000000ff0d00720c */ /* 0x000fda0003f05300 */
[----:B-12---:R-:W-:Y:S05]  /*0740*/  @!P0 BRA `(.L_x_5) ;  /* 0x0000000000288947 */ /* 0x006fea0003800000 */
[----:B------:R-:W0:Y:S02]  /*0750*/  LDC R9, c[0x0][0x634] ;  /* 0x00018d00ff097b82 */ /* 0x000e240000000800 */
[----:B0-----:R-:W-:-:S05]  /*0760*/  IADD3 R9, P0, R16, R9, RZ ;  /* 0x0000000910097210 */ /* 0x001fca0007f1e0ff */
[----:B------:R-:W-:-:S04]  /*0770*/  IMAD.X R11, RZ, RZ, R17, P0 ;  /* 0x000000ffff0b7224 */ /* 0x000fc800000e0611 */
[----:B------:R-:W-:-:S04]  /*0780*/  IMAD.WIDE.U32 R4, R11, R12, RZ ;  /* 0x0000000c0b047225 */ /* 0x000fc800078e00ff */
[----:B------:R-:W-:-:S04]  /*0790*/  IMAD.WIDE.U32 R6, P0, R9, R13, R4 ;  /* 0x0000000d09067225 */ /* 0x000fc80007800004 */
[----:B------:R-:W-:-:S04]  /*07a0*/  IMAD.WIDE.U32 R4, R9, R12, RZ ;  /* 0x0000000c09047225 */ /* 0x000fc800078e00ff */
[----:B------:R-:W-:Y:S01]  /*07b0*/  IMAD.X R9, RZ, RZ, RZ, P0 ;  /* 0x000000ffff097224 */ /* 0x000fe200000e06ff */
[----:B------:R-:W-:Y:S01]  /*07c0*/  IADD3 RZ, P0, R5, R6, RZ ;  /* 0x0000000605ff7210 */ /* 0x000fe20007f1e0ff */
[----:B------:R-:W-:-:S04]  /*07d0*/  IMAD.MOV.U32 R8, RZ, RZ, R7 ;  /* 0x000000ffff087224 */ /* 0x000fc800078e0007 */
[----:B------:R-:W-:-:S08]  /*07e0*/  IMAD.WIDE.U32.X R4, R11, R13, R8, P0 ;  /* 0x0000000d0b047225 */ /* 0x000fd000000e0408 */
.L_x_5:
[-CC-:B------:R-:W-:Y:S01]  /*07f0*/  SHF.R.U64 R24, R4, R10.reuse, R5.reuse ;  /* 0x0000000a04187219 */ /* 0x180fe20000001205 */
[----:B------:R-:W0:Y:S01]  /*0800*/  LDC R8, c[0x0][0x618] ;  /* 0x00018600ff087b82 */ /* 0x000e220000000800 */
[----:B------:R-:W-:Y:S01]  /*0810*/  SHF.R.U32.HI R4, RZ, R10, R5 ;  /* 0x0000000aff047219 */ /* 0x000fe20000011605 */
[----:B------:R-:W-:Y:S01]  /*0820*/  ULDC UR4, c[0x0][0x150] ;  /* 0x0000540000047ab9 */ /* 0x000fe20000000800 */
[----:B------:R-:W-:Y:S01]  /*0830*/  IADD3 R9, P0, RZ, -R24, RZ ;  /* 0x80000018ff097210 */ /* 0x000fe20007f1e0ff */
[----:B------:R-:W-:Y:S01]  /*0840*/  IMAD.MOV.U32 R5, RZ, RZ, R17 ;  /* 0x000000ffff057224 */ /* 0x000fe200078e0011 */
[----:B------:R-:W-:-:S03]  /*0850*/  I2FP.F32.U32 R3, R2 ;  /* 0x0000000200037245 */ /* 0x000fc60000201000 */
[----:B------:R-:W1:Y:S01]  /*0860*/  LDC.64 R18, c[0x0][0x640] ;  /* 0x00019000ff127b82 */ /* 0x000e620000000a00 */
[----:B------:R-:W-:Y:S02]  /*0870*/  IMAD.X R11, RZ, RZ, ~R4, P0 ;  /* 0x000000ffff0b7224 */ /* 0x000fe400000e0e04 */
[----:B------:R-:W-:Y:S01]  /*0880*/  FMUL R3, R3, UR4 ;  /* 0x0000000403037c20 */ /* 0x000fe20008400000 */
[----:B------:R-:W-:Y:S01]  /*0890*/  IMAD.MOV.U32 R4, RZ, RZ, R16 ;  /* 0x000000ffff047224 */ /* 0x000fe200078e0010 */
[----:B------:R-:W-:Y:S01]  /*08a0*/  ULDC UR4, c[0x0][0x154] ;  /* 0x0000550000047ab9 */ /* 0x000fe20000000800 */
[-C--:B------:R-:W-:Y:S02]  /*08b0*/  IMAD R6, R11, R14.reuse, RZ ;  /* 0x0000000e0b067224 */ /* 0x080fe400078e02ff */
[C---:B------:R-:W-:Y:S01]  /*08c0*/  IMAD.WIDE.U32 R4, R9.reuse, R14, R4 ;  /* 0x0000000e09047225 */ /* 0x040fe200078e0004 */
[----:B------:R-:W2:Y:S01]  /*08d0*/  LDC R10, c[0x0][0x608] ;  /* 0x00018200ff0a7b82 */ /* 0x000ea20000000800 */
[----:B------:R-:W3:Y:S02]  /*08e0*/  F2I.U32.TRUNC.NTZ R3, R3 ;  /* 0x0000000300037305 */ /* 0x000ee4000020f000 */
[----:B------:R-:W-:-:S04]  /*08f0*/  IMAD R9, R9, R15, R6 ;  /* 0x0000000f09097224 */ /* 0x000fc800078e0206 */
[----:B------:R-:W-:Y:S01]  /*0900*/  IMAD.IADD R5, R5, 0x1, R9 ;  /* 0x0000000105057824 */ /* 0x000fe200078e0209 */
[----:B------:R-:W4:Y:S01]  /*0910*/  LDC R7, c[0x0][0x144] ;  /* 0x00005100ff077b82 */ /* 0x000f220000000800 */
[----:B------:R-:W-:-:S03]  /*0920*/  IMAD.MOV.U32 R9, RZ, RZ, 0x1 ;  /* 0x00000001ff097424 */ /* 0x000fc600078e00ff */
[----:B0-----:R-:W-:Y:S02]  /*0930*/  SHF.R.U64 R12, R4, R8, R5 ;  /* 0x00000008040c7219 */ /* 0x001fe40000001205 */
[----:B------:R-:W-:Y:S02]  /*0940*/  I2FP.F32.U32 R4, R0 ;  /* 0x0000000000047245 */ /* 0x000fe40000201000 */
[----:B------:R-:W0:Y:S01]  /*0950*/  LDC R14, c[0x0][0x658] ;  /* 0x00019600ff0e7b82 */ /* 0x000e220000000800 */
[----:B-1----:R-:W-:Y:S01]  /*0960*/  ISETP.NE.U32.AND P0, PT, R18, RZ, PT ;  /* 0x000000ff1200720c */ /* 0x002fe20003f05070 */
[----:B---3--:R-:W-:Y:S02]  /*0970*/  IMAD.MOV R6, RZ, RZ, -R3 ;  /* 0x000000ffff067224 */ /* 0x008fe400078e0a03 */
[----:B------:R-:W-:Y:S01]  /*0980*/  FMUL R4, R4, UR4 ;  /* 0x0000000404047c20 */ /* 0x000fe20008400000 */
[----:B------:R-:W-:Y:S01]  /*0990*/  SHF.R.U32.HI R3, RZ, R8, R5 ;  /* 0x00000008ff037219 */ /* 0x000fe20000011605 */
[----:B------:R-:W-:Y:S01]  /*09a0*/  IMAD.MOV.U32 R5, RZ, RZ, -0x1 ;  /* 0xffffffffff057424 */ /* 0x000fe200078e00ff */
[----:B------:R-:W-:Y:S01]  /*09b0*/  ISETP.NE.AND.EX P0, PT, R19, RZ, PT, P0 ;  /* 0x000000ff1300720c */ /* 0x000fe20003f05300 */
[----:B------:R1:W3:Y:S01]  /*09c0*/  F2I.U32.TRUNC.NTZ R11, R4 ;  /* 0x00000004000b7305 */ /* 0x0002e2000020f000 */
[----:B------:R-:W1:Y:S01]  /*09d0*/  LDC R13, c[0x0][0x148] ;  /* 0x00005200ff0d7b82 */ /* 0x000e620000000800 */
[----:B--2---:R-:W-:-:S02]  /*09e0*/  SHF.R.U64 R23, R12, R10, R3 ;  /* 0x0000000a0c177219 */ /* 0x004fc40000001203 */
[----:B------:R-:W-:-:S05]  /*09f0*/  SHF.R.U32.HI R3, RZ, R10, R3 ;  /* 0x0000000aff037219 */ /* 0x000fca0000011603 */
[----:B------:R-:W2:Y:S01]  /*0a00*/  LDC R17, c[0x0][0x600] ;  /* 0x00018000ff117b82 */ /* 0x000ea20000000800 */
[----:B----4-:R-:W-:-:S07]  /*0a10*/  IMAD R8, R7, R6, R2 ;  /* 0x0000000607087224 */ /* 0x010fce00078e0202 */
[----:B------:R-:W4:Y:S01]  /*0a20*/  LDC R16, c[0x0][0x648] ;  /* 0x00019200ff107b82 */ /* 0x000f220000000800 */
[-C--:B0-----:R-:W-:Y:S02]  /*0a30*/  SHF.L.U32 R2, R5, R14.reuse, RZ ;  /* 0x0000000e05027219 */ /* 0x081fe400000006ff */
[--C-:B------:R-:W-:Y:S02]  /*0a40*/  SHF.R.U64 R22, R23, R14, R3.reuse ;  /* 0x0000000e17167219 */ /* 0x100fe40000001203 */
[----:B------:R-:W-:Y:S02]  /*0a50*/  LOP3.LUT R10, RZ, R2, RZ, 0x33, !PT ;  /* 0x00000002ff0a7212 */ /* 0x000fe400078e33ff */
[-C--:B------:R-:W-:Y:S01]  /*0a60*/  SHF.R.U32.HI R3, RZ, R14.reuse, R3 ;  /* 0x0000000eff037219 */ /* 0x080fe20000011603 */
[----:B------:R-:W0:Y:S01]  /*0a70*/  LDC R21, c[0x0][0x638] ;  /* 0x00018e00ff157b82 */ /* 0x000e220000000800 */
[----:B------:R-:W-:Y:S01]  /*0a80*/  SHF.L.U32 R9, R9, R14, RZ ;  /* 0x0000000e09097219 */ /* 0x000fe200000006ff */
[----:B------:R-:W-:-:S06]  /*0a90*/  IMAD.MOV.U32 R2, RZ, RZ, R22 ;  /* 0x000000ffff027224 */ /* 0x000fcc00078e0016 */
[----:B------:R-:W0:Y:S01]  /*0aa0*/  LDC R20, c[0x0][0x610] ;  /* 0x00018400ff147b82 */ /* 0x000e220000000800 */
[----:B-1-3--:R-:W-:Y:S05]  /*0ab0*/  @!P0 BRA `(.L_x_6) ;  /* 0x0000000000288947 */ /* 0x00afea0003800000 */
[----:B------:R-:W1:Y:S02]  /*0ac0*/  LDC R7, c[0x0][0x64c] ;  /* 0x00019300ff077b82 */ /* 0x000e640000000800 */
[----:B-1----:R-:W-:-:S05]  /*0ad0*/  IADD3 R7, P0, R22, R7, RZ ;  /* 0x0000000716077210 */ /* 0x002fca0007f1e0ff */
        /* <DEDUP_REMOVED lines=8> */
.L_x_6:
[----:B----4-:R-:W-:Y:S01]  /*0b60*/  SHF.R.U64 R2, R2, R16, R3 ;  /* 0x0000001002027219 */ /* 0x010fe20000001203 */
[----:B--2---:R-:W-:Y:S01]  /*0b70*/  VIADD R3, R17, 0xffffffff ;  /* 0xffffffff11037836 */ /* 0x004fe20000000000 */
[----:B------:R-:W-:Y:S01]  /*0b80*/  LOP3.LUT R10, R23, R10, RZ, 0xc0, !PT ;  /* 0x0000000a170a7212 */ /* 0x000fe200078ec0ff */
[----:B------:R-:W-:Y:S01]  /*0b90*/  IMAD.MOV R11, RZ, RZ, -R11 ;  /* 0x000000ffff0b7224 */ /* 0x000fe200078e0a0b */
[----:B------:R-:W-:Y:S01]  /*0ba0*/  R2UR UR22, R24 ;  /* 0x00000000181672ca */ /* 0x000fe200000e0000 */
[----:B------:R-:W-:Y:S01]  /*0bb0*/  IMAD.MOV R4, RZ, RZ, -R2 ;  /* 0x000000ffff047224 */ /* 0x000fe200078e0a02 */
[----:B------:R-:W-:Y:S01]  /*0bc0*/  LOP3.LUT R3, R12, R3, RZ, 0xc0, !PT ;  /* 0x000000030c037212 */ /* 0x000fe200078ec0ff */
[----:B------:R-:W-:Y:S02]  /*0bd0*/  @P2 IMAD R8, R13, R11, R0 ;  /* 0x0000000b0d082224 */ /* 0x000fe400078e0200 */
[----:B------:R-:W-:Y:S02]  /*0be0*/  IMAD R9, R9, R2, R10 ;  /* 0x0000000209097224 */ /* 0x000fe400078e020a */
[----:B0-----:R-:W-:-:S02]  /*0bf0*/  IMAD R0, R4, R21, R22 ;  /* 0x0000001504007224 */ /* 0x001fc400078e0216 */
[----:B------:R-:W-:Y:S02]  /*0c00*/  IMAD R8, R9, R20, R8 ;  /* 0x0000001409087224 */ /* 0x000fe400078e0208 */
[----:B------:R-:W-:Y:S02]  /*0c10*/  IMAD R3, R0, R17, R3 ;  /* 0x0000001100037224 */ /* 0x000fe400078e0203 */
[----:B------:R-:W-:-:S03]  /*0c20*/  IMAD.MOV.U32 R4, RZ, RZ, 0x1 ;  /* 0x00000001ff047424 */ /* 0x000fc600078e00ff */
[----:B------:R-:W-:Y:S02]  /*0c30*/  SEL R2, R3, R8, !P2 ;  /* 0x0000000803027207 */ /* 0x000fe40005000000 */
[----:B------:R-:W-:-:S03]  /*0c40*/  SEL R0, R8, R3, !P2 ;  /* 0x0000000308007207 */ /* 0x000fc60005000000 */
[----:B------:R0:W-:Y:S04]  /*0c50*/  STL [R1+0x80], R2 ;  /* 0x0000800201007387 */ /* 0x0001e80000100800 */
[----:B------:R0:W-:Y:S02]  /*0c60*/  STL [R1+0x84], R0 ;  /* 0x0000840001007387 */ /* 0x0001e40000100800 */
.L_x_4:
[----:B------:R-:W-:-:S08]  /*0c70*/  NOP ;  /* 0x0000000000007918 */ /* 0x000fd00000000000 */
[----:B------:R-:W1:Y:S02]  /*0c80*/  USETMAXREG.TRY_ALLOC.CTAPOOL UP0, 0xe8 ;  /* 0x000000e8000079c8 */ /* 0x000e640008000600 */
[----:B-1----:R-:W-:-:S13]  /*0c90*/  PLOP3.LUT P0, PT, PT, PT, UP0, 0x80, 0x0 ;  /* 0x000000000000781c */ /* 0x002fda0003f0f008 */
[----:B------:R-:W-:Y:S05]  /*0ca0*/  @!P0 BRA `(.L_x_4) ;  /* 0xfffffffc00f08947 */ /* 0x000fea000383ffff */
[----:B------:R-:W-:Y:S01]  /*0cb0*/  ULDC.64 UR4, c[0x0][0x598] ;  /* 0x0001660000047ab9 */ /* 0x000fe20000000a00 */
[----:B------:R-:W-:Y:S01]  /*0cc0*/  ULDC.64 UR16, c[0x0][0x208] ;  /* 0x0000820000107ab9 */ /* 0x000fe20000000a00 */
[----:B------:R-:W-:-:S04]  /*0cd0*/  ISETP.NE.U32.AND P0, PT, RZ, UR4, PT ;  /* 0x00000004ff007c0c */ /* 0x000fc8000bf05070 */
[----:B------:R-:W-:-:S13]  /*0ce0*/  ISETP.NE.AND.EX P0, PT, RZ, UR5, PT, P0 ;  /* 0x00000005ff007c0c */ /* 0x000fda000bf05300 */
[----:B------:R-:W-:Y:S05]  /*0cf0*/  @!P0 BRA `(.L_x_7) ;  /* 0x0000000000208947 */ /* 0x000fea0003800000 */
[----:B0-----:R-:W0:Y:S02]  /*0d00*/  LDC.64 R2, c[0x0][0x598] ;  /* 0x00016600ff027b82 */ /* 0x001e240000000a00 */
[----:B0-----:R-:W2:Y:S02]  /*0d10*/  LDG.E.64 R2, desc[UR16][R2.64] ;  /* 0x0000001002027981 */ /* 0x001ea4000c1e1b00 */
[----:B--2---:R-:W-:-:S04]  /*0d20*/  ISETP.NE.U32.AND P0, PT, R2, RZ, PT ;  /* 0x000000ff0200720c */ /* 0x004fc80003f05070 */
[----:B------:R-:W-:-:S13]  /*0d30*/  ISETP.NE.AND.EX P0, PT, R3, RZ, PT, P0 ;  /* 0x000000ff0300720c */ /* 0x000fda0003f05300 */
[----:B------:R-:W-:Y:S05]  /*0d40*/  @!P0 BRA `(.L_x_7) ;  /* 0x00000000000c8947 */ /* 0x000fea0003800000 */
[----:B------:R-:W2:Y:S02]  /*0d50*/  LD.E R2, desc[UR16][R2.64] ;  /* 0x0000001002027980 */ /* 0x000ea4000c101900 */
[----:B--2---:R-:W-:Y:S01]  /*0d60*/  R2UR UR20, R2 ;  /* 0x00000000021472ca */ /* 0x004fe200000e0000 */
[----:B------:R-:W-:-:S14]  /*0d70*/  BRA `(.L_x_8) ;  /* 0x0000000000247947 */ /* 0x000fdc0003800000 */
.L_x_7:
[----:B------:R-:W-:Y:S02]  /*0d80*/  ULDC.64 UR4, c[0x0][0x588] ;  /* 0x0001620000047ab9 */ /* 0x000fe40000000a00 */
[----:B------:R-:W-:-:S04]  /*0d90*/  ISETP.NE.U32.AND P0, PT, RZ, UR4, PT ;  /* 0x00000004ff007c0c */ /* 0x000fc8000bf05070 */
[----:B------:R-:W-:-:S13]  /*0da0*/  ISETP.NE.AND.EX P0, PT, RZ, UR5, PT, P0 ;  /* 0x00000005ff007c0c */ /* 0x000fda000bf05300 */
[----:B------:R-:W-:Y:S05]  /*0db0*/  @!P0 BRA `(.L_x_9) ;  /* 0x0000000000108947 */ /* 0x000fea0003800000 */
[----:B0-----:R-:W0:Y:S02]  /*0dc0*/  LDC.64 R2, c[0x0][0x588] ;  /* 0x00016200ff027b82 */ /* 0x001e240000000a00 */
[----:B0-----:R-:W2:Y:S02]  /*0dd0*/  LDG.E R2, desc[UR16][R2.64] ;  /* 0x0000001002027981 */ /* 0x001ea4000c1e1900 */
[----:B--2---:R-:W-:Y:S01]  /*0de0*/  R2UR UR20, R2 ;  /* 0x00000000021472ca */ /* 0x004fe200000e0000 */
[----:B------:R-:W-:-:S14]  /*0df0*/  BRA `(.L_x_8) ;  /* 0x0000000000047947 */ /* 0x000fdc0003800000 */
.L_x_9:
[----:B------:R-:W-:-:S05]  /*0e00*/  ULDC UR20, c[0x0][0x580] ;  /* 0x0001600000147ab9 */ /* 0x000fca0000000800 */
.L_x_8:
[----:B------:R-:W-:Y:S02]  /*0e10*/  ULDC.64 UR4, c[0x0][0x5a0] ;  /* 0x0001680000047ab9 */ /* 0x000fe40000000a00 */
        /* <DEDUP_REMOVED lines=11> */
.L_x_10:
        /* <DEDUP_REMOVED lines=8> */
.L_x_12:
[----:B------:R-:W-:-:S05]  /*0f50*/  ULDC UR19, c[0x0][0x584] ;  /* 0x0001610000137ab9 */ /* 0x000fca0000000800 */
.L_x_11:
[----:B------:R-:W-:-:S13]  /*0f60*/  LOP3.LUT P0, RZ, R4, 0xff, RZ, 0xc0, !PT ;  /* 0x000000ff04ff7812 */ /* 0x000fda000780c0ff */
[----:B------:R-:W-:Y:S05]  /*0f70*/  @!P0 EXIT ;  /* 0x000000000000894d */ /* 0x000fea0003800000 */
[----:B------:R-:W-:Y:S01]  /*0f80*/  ULDC UR4, c[0x0][0x28c] ;  /* 0x0000a30000047ab9 */ /* 0x000fe20000000800 */
[----:B------:R-:W-:Y:S02]  /*0f90*/  ULOP3.LUT UR21, UR13, 0x1, URZ, 0xfc, !UPT ;  /* 0x000000010d157892 */ /* 0x000fe4000f8efc3f */
[----:B------:R-:W-:-:S04]  /*0fa0*/  UIADD3 UR4, UR4, 0x3f, URZ ;  /* 0x0000003f04047890 */ /* 0x000fc8000fffe03f */
[----:B------:R-:W-:-:S04]  /*0fb0*/  USHF.R.S32.HI UR5, URZ, 0x1f, UR4 ;  /* 0x0000001f3f057899 */ /* 0x000fc80008011404 */
[----:B------:R-:W-:-:S03]  /*0fc0*/  ULEA.HI UR5, UR5, UR4, URZ, 0x6 ;  /* 0x0000000405057291 */ /* 0x000fc6000f8f303f */
[----:B------:R-:W-:Y:S01]  /*0fd0*/  UMOV UR4, URZ ;  /* 0x0000003f00047c82 */ /* 0x000fe20008000000 */
[----:B------:R-:W-:-:S03]  /*0fe0*/  USHF.R.S32.HI UR12, URZ, 0x6, UR5 ;  /* 0x000000063f0c7899 */ /* 0x000fc60008011405 */
[----:B------:R-:W-:-:S09]  /*0ff0*/  UMOV UR5, URZ ;  /* 0x0000003f00057c82 */ /* 0x000fd20008000000 */
.L_x_293:
[----:B0-----:R-:W0:Y:S01]  /*1000*/  S2R R0, SR_TID.X ;  /* 0x0000000000007919 */ /* 0x001e220000002100 */
[----:B-1----:R-:W1:Y:S01]  /*1010*/  S2UR UR11, SR_CgaCtaId ;  /* 0x00000000000b79c3 */ /* 0x002e620000008800 */
[----:B------:R-:W-:Y:S01]  /*1020*/  UMOV UR14, 0x400 ;  /* 0x00000400000e7882 */ /* 0x000fe20000000000 */
[----:B------:R-:W-:Y:S01]  /*1030*/  UMOV UR6, URZ ;  /* 0x0000003f00067c82 */ /* 0x000fe20008000000 */
[----:B------:R-:W-:Y:S01]  /*1040*/  STL [R1+0x74], RZ ;  /* 0x000074ff01007387 */ /* 0x000fe20000100800 */
[----:B------:R-:W-:Y:S01]  /*1050*/  UMOV UR7, URZ ;  /* 0x0000003f00077c82 */ /* 0x000fe20008000000 */
[----:B------:R-:W-:Y:S01]  /*1060*/  UMOV UR8, URZ ;  /* 0x0000003f00087c82 */ /* 0x000fe20008000000 */
[----:B------:R-:W-:Y:S01]  /*1070*/  UMOV UR18, UR5 ;  /* 0x0000000500127c82 */ /* 0x000fe20008000000 */
[----:B------:R-:W-:Y:S01]  /*1080*/  STL [R1+0x70], RZ ;  /* 0x000070ff01007387 */ /* 0x000fe20000100800 */
[----:B--2---:R-:W2:Y:S01]  /*1090*/  LDC R2, c[0x0][0x28c] ;  /* 0x0000a300ff027b82 */ /* 0x004ea20000000800 */
[----:B------:R-:W-:-:S02]  /*10a0*/  CS2R R4, SRZ ;  /* 0x0000000000047805 */ /* 0x000fc4000001ff00 */
[----:B------:R-:W-:Y:S01]  /*10b0*/  CS2R R6, SRZ ;  /* 0x0000000000067805 */ /* 0x000fe2000001ff00 */
[----:B------:R-:W-:Y:S01]  /*10c0*/  STL [R1+0x6c], RZ ;  /* 0x00006cff01007387 */ /* 0x000fe20000100800 */
[----:B------:R-:W-:Y:S02]  /*10d0*/  CS2R R8, SRZ ;  /* 0x0000000000087805 */ /* 0x000fe4000001ff00 */
[----:B------:R-:W-:Y:S02]  /*10e0*/  CS2R R10, SRZ ;  /* 0x00000000000a7805 */ /* 0x000fe4000001ff00 */
[----:B------:R-:W-:Y:S01]  /*10f0*/  CS2R R12, SRZ ;  /* 0x00000000000c7805 */ /* 0x000fe2000001ff00 */
[----:B------:R-:W-:Y:S01]  /*1100*/  STL [R1+0x68], RZ ;  /* 0x000068ff01007387 */ /* 0x000fe20000100800 */
[----:B------:R-:W-:Y:S02]  /*1110*/  CS2R R14, SRZ ;  /* 0x00000000000e7805 */ /* 0x000fe4000001ff00 */
[----:B------:R-:W-:-:S02]  /*1120*/  CS2R R16, SRZ ;  /* 0x0000000000107805 */ /* 0x000fc4000001ff00 */
[----:B------:R-:W-:Y:S01]  /*1130*/  CS2R R18, SRZ ;  /* 0x0000000000127805 */ /* 0x000fe2000001ff00 */
[----:B------:R-:W-:Y:S01]  /*1140*/  STL [R1+0x64], RZ ;  /* 0x000064ff01007387 */ /* 0x000fe20000100800 */
[----:B------:R-:W-:Y:S02]  /*1150*/  CS2R R20, SRZ ;  /* 0x0000000000147805 */ /* 0x000fe4000001ff00 */
[----:B------:R-:W-:Y:S02]  /*1160*/  CS2R R22, SRZ ;  /* 0x0000000000167805 */ /* 0x000fe4000001ff00 */
[----:B------:R-:W-:Y:S01]  /*1170*/  CS2R R152, SRZ ;  /* 0x0000000000987805 */ /* 0x000fe2000001ff00 */
[----:B------:R-:W-:Y:S01]  /*1180*/  STL [R1+0x60], RZ ;  /* 0x000060ff01007387 */ /* 0x000fe20000100800 */
[----:B-1----:R-:W-:Y:S01]  /*1190*/  ULEA UR14, UR11, UR14, 0x18 ;  /* 0x0000000e0b0e7291 */ /* 0x002fe2000f8ec03f */
[----:B------:R-:W-:Y:S02]  /*11a0*/  CS2R R154, SRZ ;  /* 0x00000000009a7805 */ /* 0x000fe4000001ff00 */
[----:B------:R-:W-:Y:S01]  /*11b0*/  CS2R R156, SRZ ;  /* 0x00000000009c7805 */ /* 0x000fe2000001ff00 */
[----:B------:R-:W-:Y:S01]  /*11c0*/  STL [R1+0x5c], RZ ;  /* 0x00005cff01007387 */ /* 0x000fe20000100800 */
[----:B------:R-:W-:-:S02]  /*11d0*/  CS2R R158, SRZ ;  /* 0x00000000009e7805 */ /* 0x000fc4000001ff00 */
[----:B------:R-:W-:Y:S02]  /*11e0*/  CS2R R160, SRZ ;  /* 0x0000000000a07805 */ /* 0x000fe4000001ff00 */
[----:B------:R-:W-:Y:S02]  /*11f0*/  CS2R R162, SRZ ;  /* 0x0000000000a27805 */ /* 0x000fe4000001ff00 */
[----:B0-----:R-:W-:Y:S01]  /*1200*/  LOP3.LUT R0, R0, 0x80, RZ, 0xc0, !PT ;  /* 0x0000008000007812 */ /* 0x001fe200078ec0ff */
[----:B------:R-:W-:Y:S01]  /*1210*/  STL [R1+0x58], RZ ;  /* 0x000058ff01007387 */ /* 0x000fe20000100800 */
[----:B--2---:R-:W-:Y:S02]  /*1220*/  ISETP.GE.AND P0, PT, R2, 0x1, PT ;  /* 0x000000010200780c */ /* 0x004fe40003f06270 */
[----:B------:R-:W-:Y:S02]  /*1230*/  CS2R R2, SRZ ;  /* 0x0000000000027805 */ /* 0x000fe4000001ff00 */
[----:B------:R-:W-:Y:S01]  /*1240*/  SHF.R.U32.HI R0, RZ, 0x7, R0 ;  /* 0x00000007ff007819 */ /* 0x000fe20000011600 */
[----:B------:R-:W-:Y:S01]  /*1250*/  STL [R1+0x54], RZ ;  /* 0x000054ff01007387 */ /* 0x000fe20000100800 */
[----:B------:R-:W-:-:S02]  /*1260*/  CS2R R164, SRZ ;  /* 0x0000000000a47805 */ /* 0x000fc4000001ff00 */
[----:B------:R-:W-:Y:S02]  /*1270*/  CS2R R166, SRZ ;  /* 0x0000000000a67805 */ /* 0x000fe4000001ff00 */
[----:B------:R-:W-:Y:S01]  /*1280*/  CS2R R168, SRZ ;  /* 0x0000000000a87805 */ /* 0x000fe2000001ff00 */
[----:B------:R-:W-:Y:S01]  /*1290*/  STL [R1+0x50], RZ ;  /* 0x000050ff01007387 */ /* 0x000fe20000100800 */
[----:B------:R-:W-:Y:S02]  /*12a0*/  CS2R R170, SRZ ;  /* 0x0000000000aa7805 */ /* 0x000fe4000001ff00 */
[----:B------:R-:W-:Y:S02]  /*12b0*/  CS2R R172, SRZ ;  /* 0x0000000000ac7805 */ /* 0x000fe4000001ff00 */
[----:B------:R-:W-:Y:S01]  /*12c0*/  CS2R R174, SRZ ;  /* 0x0000000000ae7805 */ /* 0x000fe2000001ff00 */
[----:B------:R-:W0:Y:S01]  /*12d0*/  SHFL.IDX PT, R0, R0, RZ, 0x1f ;  /* 0x00001fff00007589 */ /* 0x000e2200000e0000 */
[----:B------:R-:W-:-:S02]  /*12e0*/  CS2R R176, SRZ ;  /* 0x0000000000b07805 */ /* 0x000fc4000001ff00 */
[----:B------:R-:W-:Y:S02]  /*12f0*/  CS2R R178, SRZ ;  /* 0x0000000000b27805 */ /* 0x000fe4000001ff00 */
[----:B------:R-:W-:Y:S01]  /*1300*/  CS2R R180, SRZ ;  /* 0x0000000000b47805 */ /* 0x000fe2000001ff00 */
[----:B------:R1:W-:Y:S01]  /*1310*/  STL [R1+0x4c], RZ ;  /* 0x00004cff01007387 */ /* 0x0003e20000100800 */
[----:B------:R-:W-:Y:S02]  /*1320*/  CS2R R182, SRZ ;  /* 0x0000000000b67805 */ /* 0x000fe4000001ff00 */
[----:B------:R-:W-:Y:S02]  /*1330*/  CS2R R184, SRZ ;  /* 0x0000000000b87805 */ /* 0x000fe4000001ff00 */
[----:B------:R-:W-:Y:S01]  /*1340*/  CS2R R186, SRZ ;  /* 0x0000000000ba7805 */ /* 0x000fe2000001ff00 */
[----:B------:R1:W-:Y:S01]  /*1350*/  STL [R1+0x48], RZ ;  /* 0x000048ff01007387 */ /* 0x0003e20000100800 */
        /* <DEDUP_REMOVED lines=14> */
[----:B------:R-:W-:Y:S02]  /*1440*/  CS2R R210, SRZ ;  /* 0x0000000000d27805 */ /* 0x000fe4000001ff00 */
[----:B0-----:R-:W-:Y:S01]  /*1450*/  R2UR UR9, R0 ;  /* 0x00000000000972ca */ /* 0x001fe200000e0000 */
[----:B------:R1:W-:Y:S01]  /*1460*/  STL [R1+0x38], RZ ;  /* 0x000038ff01007387 */ /* 0x0003e20000100800 */
[----:B------:R-:W-:Y:S01]  /*1470*/  IMAD.MOV.U32 R0, RZ, RZ, RZ ;  /* 0x000000ffff007224 */ /* 0x000fe200078e00ff */
[----:B------:R-:W-:-:S02]  /*1480*/  CS2R R212, SRZ ;  /* 0x0000000000d47805 */ /* 0x000fc4000001ff00 */
[----:B------:R-:W-:Y:S01]  /*1490*/  CS2R R214, SRZ ;  /* 0x0000000000d67805 */ /* 0x000fe2000001ff00 */
[----:B------:R1:W-:Y:S01]  /*14a0*/  STL [R1+0x34], RZ ;  /* 0x000034ff01007387 */ /* 0x0003e20000100800 */
[----:B------:R-:W-:Y:S02]  /*14b0*/  CS2R R216, SRZ ;  /* 0x0000000000d87805 */ /* 0x000fe4000001ff00 */
[----:B------:R-:W-:Y:S02]  /*14c0*/  CS2R R218, SRZ ;  /* 0x0000000000da7805 */ /* 0x000fe4000001ff00 */
[----:B------:R-:W-:Y:S01]  /*14d0*/  CS2R R220, SRZ ;  /* 0x0000000000dc7805 */ /* 0x000fe2000001ff00 */
[----:B------:R1:W-:Y:S01]  /*14e0*/  STL [R1+0x30], RZ ;  /* 0x000030ff01007387 */ /* 0x0003e20000100800 */
[----:B------:R-:W-:Y:S02]  /*14f0*/  CS2R R222, SRZ ;  /* 0x0000000000de7805 */ /* 0x000fe4000001ff00 */
[----:B------:R-:W-:Y:S01]  /*1500*/  CS2R R224, SRZ ;  /* 0x0000000000e07805 */ /* 0x000fe2000001ff00 */
[----:B------:R-:W-:Y:S01]  /*1510*/  IMAD.MOV.U32 R226, RZ, RZ, RZ ;  /* 0x000000ffffe27224 */ /* 0x000fe200078e00ff */
[----:B------:R1:W-:Y:S01]  /*1520*/  STL [R1+0x2c], RZ ;  /* 0x00002cff01007387 */ /* 0x0003e20000100800 */
[----:B------:R-:W-:Y:S01]  /*1530*/  ULEA.HI UR10, UR9, UR9, URZ, 0x1 ;  /* 0x00000009090a7291 */ /* 0x000fe2000f8f083f */
[----:B------:R-:W-:Y:S01]  /*1540*/  IMAD.U32 R227, RZ, RZ, UR4 ;  /* 0x00000004ffe37e24 */ /* 0x000fe2000f8e00ff */
[----:B------:R-:W-:Y:S01]  /*1550*/  CS2R R24, SRZ ;  /* 0x0000000000187805 */ /* 0x000fe2000001ff00 */
[----:B------:R1:W-:Y:S01]  /*1560*/  STL [R1+0x28], RZ ;  /* 0x000028ff01007387 */ /* 0x0003e20000100800 */
[----:B------:R-:W-:Y:S01]  /*1570*/  ULOP3.LUT UR10, UR10, 0xffffe, URZ, 0xc0, !UPT ;  /* 0x000ffffe0a0a7892 */ /* 0x000fe2000f8ec03f */
[----:B------:R-:W-:-:S02]  /*1580*/  CS2R R26, SRZ ;  /* 0x00000000001a7805 */ /* 0x000fc4000001ff00 */
[----:B------:R-:W-:Y:S01]  /*1590*/  CS2R R28, SRZ ;  /* 0x00000000001c7805 */ /* 0x000fe2000001ff00 */
[----:B------:R1:W-:Y:S01]  /*15a0*/  STL [R1+0x24], RZ ;  /* 0x000024ff01007387 */ /* 0x0003e20000100800 */
[----:B------:R-:W-:Y:S01]  /*15b0*/  UIADD3 UR10, UR9, -UR10, URZ ;  /* 0x8000000a090a7290 */ /* 0x000fe2000fffe03f */
[----:B---34-:R-:W-:Y:S02]  /*15c0*/  CS2R R30, SRZ ;  /* 0x00000000001e7805 */ /* 0x018fe4000001ff00 */
[----:B------:R-:W-:Y:S01]  /*15d0*/  CS2R R32, SRZ ;  /* 0x0000000000207805 */ /* 0x000fe2000001ff00 */
[----:B------:R1:W-:Y:S01]  /*15e0*/  STL [R1+0x20], RZ ;  /* 0x000020ff01007387 */ /* 0x0003e20000100800 */
[----:B------:R-:W-:Y:S01]  /*15f0*/  ULEA UR10, UR10, UR14, 0xc ;  /* 0x0000000e0a0a7291 */ /* 0x000fe2000f8e603f */
[----:B------:R-:W-:Y:S02]  /*1600*/  CS2R R34, SRZ ;  /* 0x0000000000227805 */ /* 0x000fe4000001ff00 */
[----:B------:R-:W-:Y:S01]  /*1610*/  CS2R R36, SRZ ;  /* 0x0000000000247805 */ /* 0x000fe2000001ff00 */
[----:B------:R1:W-:Y:S01]  /*1620*/  STL [R1+0x1c], RZ ;  /* 0x00001cff01007387 */ /* 0x0003e20000100800 */
[----:B------:R-:W-:Y:S01]  /*1630*/  UIADD3 UR10, UR10, 0x100, URZ ;  /* 0x000001000a0a7890 */ /* 0x000fe2000fffe03f */
[----:B------:R-:W-:-:S02]  /*1640*/  CS2R R38, SRZ ;  /* 0x0000000000267805 */ /* 0x000fc4000001ff00 */
[----:B------:R-:W-:Y:S01]  /*1650*/  CS2R R40, SRZ ;  /* 0x0000000000287805 */ /* 0x000fe2000001ff00 */
[----:B------:R1:W-:Y:S01]  /*1660*/  STL [R1+0x18], RZ ;  /* 0x000018ff01007387 */ /* 0x0003e20000100800 */
[----:B------:R-:W-:Y:S01]  /*1670*/  USHF.R.U32.HI UR10, URZ, 0x4, UR10 ;  /* 0x000000043f0a7899 */ /* 0x000fe2000801160a */
[----:B------:R-:W-:Y:S02]  /*1680*/  CS2R R42, SRZ ;  /* 0x00000000002a7805 */ /* 0x000fe4000001ff00 */
[----:B------:R-:W-:Y:S01]  /*1690*/  CS2R R44, SRZ ;  /* 0x00000000002c7805 */ /* 0x000fe2000001ff00 */
[----:B------:R1:W-:Y:S01]  /*16a0*/  STL [R1+0x14], RZ ;  /* 0x000014ff01007387 */ /* 0x0003e20000100800 */
[----:B------:R-:W-:Y:S01]  /*16b0*/  ULOP3.LUT UR15, UR10, 0x3fff, URZ, 0xc0, !UPT ;  /* 0x00003fff0a0f7892 */ /* 0x000fe2000f8ec03f */
        /* <DEDUP_REMOVED lines=18> */
[----:B------:R1:W-:Y:S01]  /*17e0*/  STL [R1], RZ ;  /* 0x000000ff01007387 */ /* 0x0003e20000100800 */
[----:B------:R-:W-:-:S02]  /*17f0*/  CS2R R74, SRZ ;  /* 0x00000000004a7805 */ /* 0x000fc4000001ff00 */
[----:B------:R-:W-:Y:S02]  /*1800*/  CS2R R76, SRZ ;  /* 0x00000000004c7805 */ /* 0x000fe4000001ff00 */
[----:B------:R-:W-:Y:S02]  /*1810*/  CS2R R78, SRZ ;  /* 0x00000000004e7805 */ /* 0x000fe4000001ff00 */
[----:B------:R-:W-:Y:S02]  /*1820*/  CS2R R80, SRZ ;  /* 0x0000000000507805 */ /* 0x000fe4000001ff00 */
[----:B------:R-:W-:Y:S02]  /*1830*/  CS2R R82, SRZ ;  /* 0x0000000000527805 */ /* 0x000fe4000001ff00 */
[----:B------:R-:W-:Y:S02]  /*1840*/  CS2R R84, SRZ ;  /* 0x0000000000547805 */ /* 0x000fe4000001ff00 */
        /* <DEDUP_REMOVED lines=32> */
[----:B------:R-:W-:Y:S01]  /*1a50*/  CS2R R150, SRZ ;  /* 0x0000000000967805 */ /* 0x000fe2000001ff00 */
[----:B-1----:R-:W-:Y:S06]  /*1a60*/  @!P0 BRA `(.L_x_13) ;  /* 0x0000001000688947 */ /* 0x002fec0003800000 */
[----:B------:R-:W-:-:S06]  /*1a70*/  UISETP.NE.AND UP0, UPT, UR21, 0x3, UPT ;  /* 0x000000031500788c */ /* 0x000fcc000bf05270 */
[----:B------:R-:W-:-:S13]  /*1a80*/  PLOP3.LUT P1, PT, PT, PT, UP0, 0x80, 0x0 ;  /* 0x000000000000781c */ /* 0x000fda0003f2f008 */
[----:B------:R-:W-:Y:S05]  /*1a90*/  @!P1 BRA `(.L_x_14) ;  /* 0x0000000000049947 */ /* 0x000fea0003800000 */
[----:B------:R-:W-:Y:S01]  /*1aa0*/  BPT.TRAP 0x1 ;  /* 0x000000040000795c */ /* 0x000fe20000300000 */
.L_x_14:
[----:B------:R-:W-:Y:S01]  /*1ab0*/  ULEA UR6, UR5, UR14, 0x3 ;  /* 0x0000000e05067291 */ /* 0x000fe2000f8e183f */
[----:B------:R-:W-:-:S05]  /*1ac0*/  IMAD.U32 R0, RZ, RZ, UR4 ;  /* 0x00000004ff007e24 */ /* 0x000fca000f8e00ff */
[----:B------:R-:W-:-:S04]  /*1ad0*/  SHF.L.U32 R0, R0, 0x1f, RZ ;  /* 0x0000001f00007819 */ /* 0x000fc800000006ff */
[----:B------:R0:W1:Y:S01]  /*1ae0*/  SYNCS.PHASECHK.TRANS64.TRYWAIT P0, [UR6], R0 ;  /* 0x00000000ff0075a7 */ /* 0x0000620008000146 */
[----:B------:R-:W-:Y:S05]  /*1af0*/  @!P1 BRA `(.L_x_15) ;  /* 0x0000000000049947 */ /* 0x000fea0003800000 */
[----:B------:R-:W-:Y:S01]  /*1b00*/  BPT.TRAP 0x1 ;  /* 0x000000040000795c */ /* 0x000fe20000300000 */
.L_x_15:
[----:B-1----:R-:W-:Y:S05]  /*1b10*/  @P0 BRA `(.L_x_16) ;  /* 0x0000000000080947 */ /* 0x002fea0003800000 */
[----:B------:R-:W1:Y:S02]  /*1b20*/  SYNCS.PHASECHK.TRANS64.TRYWAIT P0, [UR6], R0 ;  /* 0x00000000ff0075a7 */ /* 0x000e640008000146 */
[----:B-1----:R-:W-:Y:S05]  /*1b30*/  @!P0 BRA `(.L_x_17) ;  /* 0x000000e000dc8947 */ /* 0x002fea0003800000 */
.L_x_16:
[----:B------:R-:W-:Y:S01]  /*1b40*/  UIADD3 UR6, UR14, 0x6100, URZ ;  /* 0x000061000e067890 */ /* 0x000fe2000fffe03f */
[----:B------:R-:W-:Y:S01]  /*1b50*/  WARPGROUP.ARRIVE ;  /* 0x00000000000079c5 */ /* 0x000fe20000000000 */
[----:B------:R-:W-:Y:S01]  /*1b60*/  ULOP3.LUT UR8, UR15, 0x10000, URZ, 0xfc, !UPT ;  /* 0x000100000f087892 */ /* 0x000fe2000f8efc3f */
[----:B------:R2:W-:Y:S01]  /*1b70*/  STL [R1+0x74], RZ ;  /* 0x000074ff01007387 */ /* 0x0005e20000100800 */
[----:B------:R-:W-:Y:S01]  /*1b80*/  USHF.R.U32.HI UR6, URZ, 0x4, UR6 ;  /* 0x000000043f067899 */ /* 0x000fe20008011606 */
[----:B01----:R-:W-:Y:S01]  /*1b90*/  IMAD.MOV.U32 R0, RZ, RZ, RZ ;  /* 0x000000ffff007224 */ /* 0x003fe200078e00ff */
[----:B------:R-:W-:Y:S01]  /*1ba0*/  ULEA UR8, UR5, UR8, 0x9 ;  /* 0x0000000805087291 */ /* 0x000fe2000f8e483f */
[----:B------:R2:W-:Y:S01]  /*1bb0*/  STL [R1+0x70], RZ ;  /* 0x000070ff01007387 */ /* 0x0005e20000100800 */
[----:B------:R-:W-:Y:S01]  /*1bc0*/  ULOP3.LUT UR6, UR6, 0x3fff, URZ, 0xc0, !UPT ;  /* 0x00003fff06067892 */ /* 0x000fe2000f8ec03f */
[----:B------:R-:W-:Y:S01]  /*1bd0*/  CS2R R2, SRZ ;  /* 0x0000000000027805 */ /* 0x000fe2000001ff00 */
[----:B------:R-:W-:Y:S01]  /*1be0*/  UMOV UR9, 0x80000020 ;  /* 0x8000002000097882 */ /* 0x000fe20000000000 */
[----:B------:R-:W-:Y:S01]  /*1bf0*/  UMOV UR11, 0x80000020 ;  /* 0x80000020000b7882 */ /* 0x000fe20000000000 */
[----:B------:R-:W-:Y:S01]  /*1c00*/  ULOP3.LUT UR6, UR6, 0x10000, URZ, 0xfc, !UPT ;  /* 0x0001000006067892 */ /* 0x000fe2000f8efc3f */
[----:B------:R2:W-:Y:S01]  /*1c10*/  STL [R1+0x6c], RZ ;  /* 0x00006cff01007387 */ /* 0x0005e20000100800 */
[----:B------:R-:W-:Y:S01]  /*1c20*/  ULDC UR7, c[0x0][0x50c] ;  /* 0x0001430000077ab9 */ /* 0x000fe20000000800 */
[----:B------:R-:W-:Y:S01]  /*1c30*/  CS2R R4, SRZ ;  /* 0x0000000000047805 */ /* 0x000fe2000001ff00 */
[----:B------:R-:W-:Y:S01]  /*1c40*/  ULEA UR10, UR5, UR6, 0xa ;  /* 0x00000006050a7291 */ /* 0x000fe2000f8e503f */
[----:B------:R2:W-:Y:S01]  /*1c50*/  STL [R1+0x68], RZ ;  /* 0x000068ff01007387 */ /* 0x0005e20000100800 */
[----:B------:R-:W-:Y:S01]  /*1c60*/  UISETP.NE.AND UP0, UPT, UR7, 0x2, UPT ;  /* 0x000000020700788c */ /* 0x000fe2000bf05270 */
[----:B------:R-:W-:Y:S01]  /*1c70*/  CS2R R6, SRZ ;  /* 0x0000000000067805 */ /* 0x000fe2000001ff00 */
[----:B------:R-:W-:Y:S01]  /*1c80*/  UMOV UR6, 0x2 ;  /* 0x0000000200067882 */ /* 0x000fe20000000000 */
[----:B------:R2:W-:Y:S01]  /*1c90*/  STL [R1+0x64], RZ ;  /* 0x000064ff01007387 */ /* 0x0005e20000100800 */
[----:B------:R-:W-:Y:S01]  /*1ca0*/  USEL UR7, URZ, 0x1, UP0 ;  /* 0x000000013f077887 */ /* 0x000fe20008000000 */
[----:B------:R-:W-:-:S02]  /*1cb0*/  CS2R R8, SRZ ;  /* 0x0000000000087805 */ /* 0x000fc4000001ff00 */
[----:B------:R-:W-:Y:S01]  /*1cc0*/  CS2R R10, SRZ ;  /* 0x00000000000a7805 */ /* 0x000fe2000001ff00 */
[----:B------:R-:W-:Y:S01]  /*1cd0*/  QGMMA.64x256x32.F32.E5M2.E5M2 R24, gdesc[UR8], RZ, !UPT ;  /* 0x03e00000081879f3 */ /* 0x000fe2000c7038ff */
[----:B------:R2:W-:Y:S01]  /*1ce0*/  STL [R1+0x60], RZ ;  /* 0x000060ff01007387 */ /* 0x0005e20000100800 */
[----:B------:R-:W-:Y:S01]  /*1cf0*/  UIADD3 UR8, UR8, 0x2, URZ ;  /* 0x0000000208087890 */ /* 0x000fe2000fffe03f */
[----:B------:R-:W-:Y:S01]  /*1d00*/  ISETP.NE.AND P0, PT, RZ, UR7, PT ;  /* 0x00000007ff007c0c */ /* 0x000fe2000bf05270 */
[----:B------:R-:W-:Y:S01]  /*1d10*/  UIADD3 UR10, UR10, 0x2, URZ ;  /* 0x000000020a0a7890 */ /* 0x000fe2000fffe03f */
[----:B------:R2:W-:Y:S01]  /*1d20*/  STL [R1+0x5c], RZ ;  /* 0x00005cff01007387 */ /* 0x0005e20000100800 */
[----:B------:R-:W-:Y:S01]  /*1d30*/  UMOV UR9, 0x80000020 ;  /* 0x8000002000097882 */ /* 0x000fe20000000000 */
[----:B------:R-:W-:Y:S01]  /*1d40*/  UMOV UR11, 0x80000020 ;  /* 0x80000020000b7882 */ /* 0x000fe20000000000 */
        /* <DEDUP_REMOVED lines=58> */
[----:B------:R-:W-:-:S03]  /*20f0*/  IMAD.MOV.U32 R226, RZ, RZ, RZ ;  /* 0x000000ffffe27224 */ /* 0x000fc600078e00ff */
[----:B------:R2:W-:Y:S04]  /*2100*/  STL [R1+0x1c], RZ ;  /* 0x00001cff01007387 */ /* 0x0005e80000100800 */
[----:B------:R2:W-:Y:S04]  /*2110*/  STL [R1+0x18], RZ ;  /* 0x000018ff01007387 */ /* 0x0005e80000100800 */
[----:B------:R2:W-:Y:S04]  /*2120*/  STL [R1+0x14], RZ ;  /* 0x000014ff01007387 */ /* 0x0005e80000100800 */
[----:B------:R2:W-:Y:S04]  /*2130*/  STL [R1+0x10], RZ ;  /* 0x000010ff01007387 */ /* 0x0005e80000100800 */
[----:B------:R2:W-:Y:S04]  /*2140*/  STL [R1+0xc], RZ ;  /* 0x00000cff01007387 */ /* 0x0005e80000100800 */
[----:B------:R2:W-:Y:S04]  /*2150*/  STL [R1+0x8], RZ ;  /* 0x000008ff01007387 */ /* 0x0005e80000100800 */
[----:B------:R2:W-:Y:S04]  /*2160*/  STL [R1+0x4], RZ ;  /* 0x000004ff01007387 */ /* 0x0005e80000100800 */
[----:B------:R2:W-:Y:S01]  /*2170*/  STL [R1], RZ ;  /* 0x000000ff01007387 */ /* 0x0005e20000100800 */
[----:B------:R-:W-:Y:S01]  /*2180*/  QGMMA.64x256x32.F32.E5M2.E5M2 R24, gdesc[UR8], R24, gsb0 ;  /* 0x03e00000081879f3 */ /* 0x000fe20008003818 */
[----:B------:R-:W-:Y:S05]  /*2190*/  @!P0 BRA `(.L_x_18) ;  /* 0x0000000800808947 */ /* 0x000fea0003800000 */
[----:B------:R-:W-:Y:S02]  /*21a0*/  WARPGROUP.DEPBAR.LE gsb0, 0x0 ;  /* 0x00008000000079c5 */ /* 0x000fe40000010000 */
[----:B------:R-:W-:-:S01]  /*21b0*/  FADD R227, RZ, R122 ;  /* 0x0000007affe37221 */ /* 0x000fc20000000000 */
[----:B------:R-:W-:Y:S01]  /*21c0*/  FADD R226, RZ, R24 ;  /* 0x00000018ffe27221 */ /* 0x000fe20000000000 */
[----:B------:R-:W-:-:S01]  /*21d0*/  FADD R225, RZ, R25 ;  /* 0x00000019ffe17221 */ /* 0x000fc20000000000 */
[----:B------:R-:W-:Y:S01]  /*21e0*/  FADD R224, RZ, R26 ;  /* 0x0000001affe07221 */ /* 0x000fe20000000000 */
[----:B------:R-:W-:-:S01]  /*21f0*/  FADD R223, RZ, R27 ;  /* 0x0000001bffdf7221 */ /* 0x000fc20000000000 */
[----:B------:R0:W-:Y:S01]  /*2200*/  STL [R1], R227 ;  /* 0x000000e301007387 */ /* 0x0001e20000100800 */
[----:B------:R-:W-:-:S01]  /*2210*/  FADD R222, RZ, R28 ;  /* 0x0000001cffde7221 */ /* 0x000fc20000000000 */
[----:B------:R-:W-:Y:S01]  /*2220*/  FADD R221, RZ, R29 ;  /* 0x0000001dffdd7221 */ /* 0x000fe20000000000 */
[----:B------:R-:W-:-:S01]  /*2230*/  FADD R220, RZ, R30 ;  /* 0x0000001effdc7221 */ /* 0x000fc20000000000 */
[----:B------:R-:W-:Y:S01]  /*2240*/  FADD R219, RZ, R31 ;  /* 0x0000001fffdb7221 */ /* 0x000fe20000000000 */
[----:B------:R-:W-:-:S01]  /*2250*/  FADD R218, RZ, R32 ;  /* 0x00000020ffda7221 */ /* 0x000fc20000000000 */
[----:B------:R-:W-:Y:S01]  /*2260*/  FADD R217, RZ, R33 ;  /* 0x00000021ffd97221 */ /* 0x000fe20000000000 */
[----:B------:R-:W-:-:S01]  /*2270*/  FADD R216, RZ, R34 ;  /* 0x00000022ffd87221 */ /* 0x000fc20000000000 */
[----:B------:R-:W-:Y:S01]  /*2280*/  FADD R215, RZ, R35 ;  /* 0x00000023ffd77221 */ /* 0x000fe20000000000 */
[----:B------:R-:W-:-:S01]  /*2290*/  FADD R214, RZ, R36 ;  /* 0x00000024ffd67221 */ /* 0x000fc20000000000 */
[----:B0-----:R-:W-:Y:S01]  /*22a0*/  FADD R227, RZ, R123 ;  /* 0x0000007bffe37221 */ /* 0x001fe20000000000 */
[----:B------:R-:W-:-:S01]  /*22b0*/  FADD R213, RZ, R37 ;  /* 0x00000025ffd57221 */ /* 0x000fc20000000000 */
[----:B------:R-:W-:Y:S01]  /*22c0*/  FADD R212, RZ, R38 ;  /* 0x00000026ffd47221 */ /* 0x000fe20000000000 */
[----:B------:R-:W-:-:S01]  /*22d0*/  FADD R211, RZ, R39 ;  /* 0x00000027ffd37221 */ /* 0x000fc20000000000 */
[----:B------:R-:W-:Y:S01]  /*22e0*/  FADD R210, RZ, R40 ;  /* 0x00000028ffd27221 */ /* 0x000fe20000000000 */
[----:B------:R0:W-:Y:S01]  /*22f0*/  STL [R1+0x4], R227 ;  /* 0x000004e301007387 */ /* 0x0001e20000100800 */
        /* <DEDUP_REMOVED lines=93> */
[----:B------:R-:W-:Y:S01]  /*28d0*/  UMOV UR6, URZ ;  /* 0x0000003f00067c82 */ /* 0x000fe20008000000 */
[----:B0-----:R-:W-:-:S05]  /*28e0*/  FADD R227, RZ, R130 ;  /* 0x00000082ffe37221 */ /* 0x001fca0000000000 */
[----:B------:R0:W-:Y:S02]  /*28f0*/  STL [R1+0x20], R227 ;  /* 0x000020e301007387 */ /* 0x0001e40000100800 */
        /* <DEDUP_REMOVED lines=42> */
.L_x_18:
[----:B------:R-:W-:-:S04]  /*2ba0*/  UIADD3 UR18, UR5, 0x1, URZ ;  /* 0x0000000105127890 */ /* 0x000fc8000fffe03f */
[----:B------:R-:W-:-:S04]  /*2bb0*/  UISETP.NE.AND UP0, UPT, UR18, 0x3, UPT ;  /* 0x000000031200788c */ /* 0x000fc8000bf05270 */
[----:B------:R-:W-:Y:S02]  /*2bc0*/  USEL UR8, URZ, 0x1, UP0 ;  /* 0x000000013f087887 */ /* 0x000fe40008000000 */
[----:B------:R-:W-:Y:S02]  /*2bd0*/  USEL UR18, UR18, URZ, UP0 ;  /* 0x0000003f12127287 */ /* 0x000fe40008000000 */
[----:B------:R-:W-:-:S06]  /*2be0*/  ULOP3.LUT UR8, UR4, UR8, URZ, 0x3c, !UPT ;  /* 0x0000000804087292 */ /* 0x000fcc000f8e3c3f */
[----:B0-----:R-:W-:Y:S01]  /*2bf0*/  IMAD.U32 R227, RZ, RZ, UR8 ;  /* 0x00000008ffe37e24 */ /* 0x001fe2000f8e00ff */
[----:B------:R-:W-:-:S06]  /*2c00*/  UMOV UR8, 0x1 ;  /* 0x0000000100087882 */ /* 0x000fcc0000000000 */
.L_x_13:
[----:B------:R-:W-:-:S04]  /*2c10*/  UISETP.LT.AND UP0, UPT, UR12, 0x1, UPT ;  /* 0x000000010c00788c */ /* 0x000fc8000bf01270 */
[----:B------:R-:W-:-:S04]  /*2c20*/  USEL UR9, UR12, 0x1, UP0 ;  /* 0x000000010c097887 */ /* 0x000fc80008000000 */
[----:B------:R-:W-:-:S04]  /*2c30*/  UIADD3 UR9, UR12, -UR9, URZ ;  /* 0x800000090c097290 */ /* 0x000fc8000fffe03f */
[----:B------:R-:W-:-:S06]  /*2c40*/  UISETP.GE.AND UP0, UPT, UR9, 0x1, UPT ;  /* 0x000000010900788c */ /* 0x000fcc000bf06270 */
[----:B------:R-:W-:-:S13]  /*2c50*/  PLOP3.LUT P0, PT, PT, PT, UP0, 0x80, 0x0 ;  /* 0x000000000000781c */ /* 0x000fda0003f0f008 */
[----:B------:R-:W-:Y:S05]  /*2c60*/  @!P0 BRA `(.L_x_19) ;  /* 0x0000001000848947 */ /* 0x000fea0003800000 */
[----:B------:R-:W-:Y:S01]  /*2c70*/  IMAD.U32 R228, RZ, RZ, UR9 ;  /* 0x00000009ffe47e24 */ /* 0x000fe2000f8e00ff */
[----:B------:R-:W-:Y:S01]  /*2c80*/  UMOV UR23, UR5 ;  /* 0x0000000500177c82 */ /* 0x000fe20008000000 */
[----:B------:R-:W-:-:S05]  /*2c90*/  ULDC UR24, c[0x0][0x50c] ;  /* 0x0001430000187ab9 */ /* 0x000fca0000000800 */
.L_x_27:
[----:B------:R-:W-:-:S06]  /*2ca0*/  UISETP.NE.AND UP0, UPT, UR21, 0x3, UPT ;  /* 0x000000031500788c */ /* 0x000fcc000bf05270 */
[----:B------:R-:W-:-:S13]  /*2cb0*/  PLOP3.LUT P1, PT, PT, PT, UP0, 0x80, 0x0 ;  /* 0x000000000000781c */ /* 0x000fda0003f2f008 */
[----:B01----:R-:W-:Y:S05]  /*2cc0*/  @!P1 BRA `(.L_x_20) ;  /* 0x0000000000049947 */ /* 0x003fea0003800000 */
[----:B------:R-:W-:Y:S01]  /*2cd0*/  BPT.TRAP 0x1 ;  /* 0x000000040000795c */ /* 0x000fe20000300000 */
.L_x_20:
[----:B------:R-:W0:Y:S01]  /*2ce0*/  S2UR UR9, SR_CgaCtaId ;  /* 0x00000000000979c3 */ /* 0x000e220000008800 */
[----:B------:R-:W-:Y:S01]  /*2cf0*/  UMOV UR14, 0x400 ;  /* 0x00000400000e7882 */ /* 0x000fe20000000000 */
[----:B------:R-:W-:Y:S01]  /*2d00*/  SHF.L.U32 R229, R227, 0x1f, RZ ;  /* 0x0000001fe3e57819 */ /* 0x000fe200000006ff */
[----:B0-----:R-:W-:-:S04]  /*2d10*/  ULEA UR14, UR9, UR14, 0x18 ;  /* 0x0000000e090e7291 */ /* 0x001fc8000f8ec03f */
[----:B------:R-:W-:-:S09]  /*2d20*/  ULEA UR9, UR18, UR14, 0x3 ;  /* 0x0000000e12097291 */ /* 0x000fd2000f8e183f */
[----:B------:R0:W1:Y:S01]  /*2d30*/  SYNCS.PHASECHK.TRANS64.TRYWAIT P0, [UR9], R229 ;  /* 0x000000e5ff0075a7 */ /* 0x0000620008000149 */
[----:B------:R-:W-:Y:S05]  /*2d40*/  @!P1 BRA `(.L_x_21) ;  /* 0x0000000000049947 */ /* 0x000fea0003800000 */
[----:B------:R-:W-:Y:S01]  /*2d50*/  BPT.TRAP 0x1 ;  /* 0x000000040000795c */ /* 0x000fe20000300000 */
.L_x_21:
[----:B-1----:R-:W-:Y:S05]  /*2d60*/  @P0 BRA `(.L_x_22) ;  /* 0x0000000000080947 */ /* 0x002fea0003800000 */
[----:B------:R-:W1:Y:S02]  /*2d70*/  SYNCS.PHASECHK.TRANS64.TRYWAIT P0, [UR9], R229 ;  /* 0x000000e5ff0075a7 */ /* 0x000e640008000149 */
[----:B-1----:R-:W-:Y:S05]  /*2d80*/  @!P0 BRA `(.L_x_23) ;  /* 0x000000d000608947 */ /* 0x002fea0003800000 */
.L_x_22:
[----:B------:R-:W-:Y:S01]  /*2d90*/  UIADD3 UR9, UR14, 0x6100, URZ ;  /* 0x000061000e097890 */ /* 0x000fe2000fffe03f */
[----:B------:R-:W-:Y:S01]  /*2da0*/  WARPGROUP.ARRIVE ;  /* 0x00000000000079c5 */ /* 0x000fe20000000000 */
[----:B------:R-:W-:Y:S02]  /*2db0*/  UISETP.NE.AND UP0, UPT, UR7, URZ, UPT ;  /* 0x0000003f0700728c */ /* 0x000fe4000bf05270 */
[----:B------:R-:W-:Y:S02]  /*2dc0*/  USHF.R.U32.HI UR9, URZ, 0x4, UR9 ;  /* 0x000000043f097899 */ /* 0x000fe40008011609 */
[----:B------:R-:W-:Y:S02]  /*2dd0*/  USEL UR8, UR8, URZ, !UP0 ;  /* 0x0000003f08087287 */ /* 0x000fe4000c000000 */
[----:B------:R-:W-:Y:S02]  /*2de0*/  ULOP3.LUT UR9, UR9, 0x3fff, URZ, 0xc0, !UPT ;  /* 0x00003fff09097892 */ /* 0x000fe4000f8ec03f */
[----:B------:R-:W-:-:S02]  /*2df0*/  ULOP3.LUT UR7, UR15, 0x10000, URZ, 0xfc, !UPT ;  /* 0x000100000f077892 */ /* 0x000fc4000f8efc3f */
[----:B------:R-:W-:Y:S02]  /*2e00*/  ULOP3.LUT UR9, UR9, 0x10000, URZ, 0xfc, !UPT ;  /* 0x0001000009097892 */ /* 0x000fe4000f8efc3f */
[----:B------:R-:W-:Y:S02]  /*2e10*/  UISETP.NE.U32.AND UP0, UPT, UR8, URZ, UPT ;  /* 0x0000003f0800728c */ /* 0x000fe4000bf05070 */
[----:B------:R-:W-:Y:S02]  /*2e20*/  ULEA UR8, UR18, UR7, 0x9 ;  /* 0x0000000712087291 */ /* 0x000fe4000f8e483f */
[----:B------:R-:W-:Y:S01]  /*2e30*/  ULEA UR10, UR18, UR9, 0xa ;  /* 0x00000009120a7291 */ /* 0x000fe2000f8e503f */
[----:B------:R-:W-:Y:S02]  /*2e40*/  UMOV UR11, 0x80000020 ;  /* 0x80000020000b7882 */ /* 0x000fe40000000000 */
[----:B------:R-:W-:Y:S01]  /*2e50*/  UMOV UR9, 0x80000020 ;  /* 0x8000002000097882 */ /* 0x000fe20000000000 */
[----:B------:R-:W-:-:S05]  /*2e60*/  UIADD3 UR6, UR6, 0x2, URZ ;  /* 0x0000000206067890 */ /* 0x000fca000fffe03f */
[----:B------:R-:W-:Y:S01]  /*2e70*/  QGMMA.64x256x32.F32.E5M2.E5M2 R24, gdesc[UR8], R24, UP0 ;  /* 0x03e00000081879f3 */ /* 0x000fe2000bf03818 */
[----:B------:R-:W-:Y:S02]  /*2e80*/  UIADD3 UR8, UR8, 0x2, URZ ;  /* 0x0000000208087890 */ /* 0x000fe4000fffe03f */
[----:B------:R-:W-:Y:S01]  /*2e90*/  UIADD3 UR10, UR10, 0x2, URZ ;  /* 0x000000020a0a7890 */ /* 0x000fe2000fffe03f */
[----:B------:R-:W-:Y:S01]  /*2ea0*/  UMOV UR9, 0x80000020 ;  /* 0x8000002000097882 */ /* 0x000fe20000000000 */
[----:B------:R-:W-:Y:S01]  /*2eb0*/  UMOV UR11, 0x80000020 ;  /* 0x80000020000b7882 */ /* 0x000fe20000000000 */
[----:B------:R-:W-:-:S04]  /*2ec0*/  UISETP.NE.AND UP0, UPT, UR6, UR24, UPT ;  /* 0x000000180600728c */ /* 0x000fc8000bf05270 */
[----:B------:R-:W-:-:S06]  /*2ed0*/  USEL UR7, URZ, 0x1, UP0 ;  /* 0x000000013f077887 */ /* 0x000fcc0008000000 */
[----:B------:R-:W-:-:S12]  /*2ee0*/  ISETP.NE.AND P0, PT, RZ, UR7, PT ;  /* 0x00000007ff007c0c */ /* 0x000fd8000bf05270 */
[----:B------:R-:W-:Y:S03]  /*2ef0*/  QGMMA.64x256x32.F32.E5M2.E5M2 R24, gdesc[UR8], R24, gsb0 ;  /* 0x03e00000081879f3 */ /* 0x000fe60008003818 */
[----:B------:R-:W-:Y:S02]  /*2f00*/  WARPGROUP.DEPBAR.LE gsb0, 0x1 ;  /* 0x00008000000079c5 */ /* 0x000fe40000010100 */
[----:B------:R-:W-:Y:S05]  /*2f10*/  @!P0 BRA `(.L_x_24) ;  /* 0x0000000c00808947 */ /* 0x000fea0003800000 */
[----:B------:R-:W-:Y:S02]  /*2f20*/  WARPGROUP.DEPBAR.LE gsb0, 0x0 ;  /* 0x00008000000079c5 */ /* 0x000fe40000010000 */
[----:B------:R-:W-:-:S01]  /*2f30*/  FADD R226, R24, R226 ;  /* 0x000000e218e27221 */ /* 0x000fc20000000000 */
[----:B------:R-:W-:Y:S01]  /*2f40*/  FADD R225, R25, R225 ;  /* 0x000000e119e17221 */ /* 0x000fe20000000000 */
[----:B------:R1:W-:Y:S01]  /*2f50*/  STL [R1+0x88], R227 ;  /* 0x000088e301007387 */ /* 0x0003e20000100800 */
[----:B------:R-:W-:-:S01]  /*2f60*/  FADD R224, R26, R224 ;  /* 0x000000e01ae07221 */ /* 0x000fc20000000000 */
[----:B------:R-:W-:Y:S01]  /*2f70*/  FADD R223, R27, R223 ;  /* 0x000000df1bdf7221 */ /* 0x000fe20000000000 */
[----:B------:R-:W-:-:S01]  /*2f80*/  FADD R222, R28, R222 ;  /* 0x000000de1cde7221 */ /* 0x000fc20000000000 */
[----:B------:R-:W-:Y:S01]  /*2f90*/  FADD R221, R29, R221 ;  /* 0x000000dd1ddd7221 */ /* 0x000fe20000000000 */
[----:B-1----:R-:W3:Y:S04]  /*2fa0*/  LDL.LU R227, [R1+0x30] ;  /* 0x0000300001e37983 */ /* 0x002ee80000300800 */
[----:B------:R1:W-:Y:S01]  /*2fb0*/  STL [R1+0x8c], R226 ;  /* 0x00008ce201007387 */ /* 0x0003e20000100800 */
[----:B------:R-:W-:-:S01]  /*2fc0*/  FADD R220, R30, R220 ;  /* 0x000000dc1edc7221 */ /* 0x000fc20000000000 */
[----:B------:R-:W-:-:S02]  /*2fd0*/  FADD R219, R31, R219 ;  /* 0x000000db1fdb7221 */ /* 0x000fc40000000000 */
[----:B-1----:R-:W4:Y:S04]  /*2fe0*/  LDL.LU R226, [R1+0x2c] ;  /* 0x00002c0001e27983 */ /* 0x002f280000300800 */
[----:B------:R1:W-:Y:S01]  /*2ff0*/  STL [R1+0x90], R225 ;  /* 0x000090e101007387 */ /* 0x0003e20000100800 */
[----:B------:R-:W-:-:S03]  /*3000*/  FADD R218, R32, R218 ;  /* 0x000000da20da7221 */ /* 0x000fc60000000000 */
[----:B-1----:R-:W2:Y:S04]  /*3010*/  LDL.LU R225, [R1+0x28] ;  /* 0x0000280001e17983 */ /* 0x002ea80000300800 */
        /* <DEDUP_REMOVED lines=9> */
[----:B------:R1:W-:Y:S04]  /*30b0*/  STL [R1+0xa0], R221 ;  /* 0x0000a0dd01007387 */ /* 0x0003e80000100800 */
        /* <DEDUP_REMOVED lines=12> */
[----:B-1----:R-:W2:Y:S01]  /*3180*/  LDL.LU R215, [R1] ;  /* 0x0000000001d77983 */ /* 0x002ea20000300800 */
[----:B------:R-:W-:-:S01]  /*3190*/  FADD R214, R36, R214 ;  /* 0x000000d624d67221 */ /* 0x000fc20000000000 */
[----:B------:R-:W-:Y:S01]  /*31a0*/  FADD R213, R37, R213 ;  /* 0x000000d525d57221 */ /* 0x000fe20000000000 */
[----:B------:R-:W-:-:S01]  /*31b0*/  FADD R212, R38, R212 ;  /* 0x000000d426d47221 */ /* 0x000fc20000000000 */
[----:B------:R-:W-:Y:S01]  /*31c0*/  FADD R211, R39, R211 ;  /* 0x000000d327d37221 */ /* 0x000fe20000000000 */
[----:B------:R-:W-:-:S01]  /*31d0*/  FADD R210, R40, R210 ;  /* 0x000000d228d27221 */ /* 0x000fc20000000000 */
[----:B------:R-:W-:Y:S01]  /*31e0*/  STL [R1+0xbc], R214 ;  /* 0x0000bcd601007387 */ /* 0x000fe20000100800 */
        /* <DEDUP_REMOVED lines=11> */
[----:B------:R1:W-:Y:S01]  /*32a0*/  STL [R1+0xc8], R211 ;  /* 0x0000c8d301007387 */ /* 0x0003e20000100800 */
[----:B------:R-:W-:-:S01]  /*32b0*/  FADD R200, R50, R200 ;  /* 0x000000c832c87221 */ /* 0x000fc20000000000 */
[----:B------:R-:W-:Y:S01]  /*32c0*/  FADD R199, R51, R199 ;  /* 0x000000c733c77221 */ /* 0x000fe20000000000 */
        /* <DEDUP_REMOVED lines=69> */
[----:B-----5:R-:W-:Y:S01]  /*3720*/  FADD R0, R121, R0 ;  /* 0x0000000079007221 */ /* 0x020fe20000000000 */
[----:B---3--:R-:W-:-:S01]  /*3730*/  FADD R227, R134, R227 ;  /* 0x000000e386e37221 */ /* 0x008fc20000000000 */
[----:B----4-:R-:W-:Y:S01]  /*3740*/  FADD R226, R133, R226 ;  /* 0x000000e285e27221 */ /* 0x010fe20000000000 */
[----:B--2---:R-:W-:-:S01]  /*3750*/  FADD R225, R132, R225 ;  /* 0x000000e184e17221 */ /* 0x004fc20000000000 */
        /* <DEDUP_REMOVED lines=9> */
[----:B------:R-:W-:-:S05]  /*37f0*/  FADD R215, R122, R215 ;  /* 0x000000d77ad77221 */ /* 0x000fca0000000000 */
[----:B------:R2:W-:Y:S04]  /*3800*/  STL [R1], R215 ;  /* 0x000000d701007387 */ /* 0x0005e80000100800 */
[----:B------:R3:W-:Y:S04]  /*3810*/  STL [R1+0x4], R216 ;  /* 0x000004d801007387 */ /* 0x0007e80000100800 */
        /* <DEDUP_REMOVED lines=8> */
[----:B-1----:R-:W4:Y:S04]  /*38a0*/  LDL.LU R211, [R1+0x34] ;  /* 0x0000340001d37983 */ /* 0x002f280000300800 */
[----:B------:R1:W-:Y:S04]  /*38b0*/  STL [R1+0x28], R225 ;  /* 0x000028e101007387 */ /* 0x0003e80000100800 */
[----:B------:R-:W4:Y:S04]  /*38c0*/  LDL.LU R212, [R1+0x38] ;  /* 0x0000380001d47983 */ /* 0x000f280000300800 */
[----:B------:R1:W-:Y:S04]  /*38d0*/  STL [R1+0x2c], R226 ;  /* 0x00002ce201007387 */ /* 0x0003e80000100800 */
[----:B------:R-:W4:Y:S04]  /*38e0*/  LDL.LU R213, [R1+0x3c] ;  /* 0x00003c0001d57983 */ /* 0x000f280000300800 */
[----:B------:R1:W-:Y:S04]  /*38f0*/  STL [R1+0x30], R227 ;  /* 0x000030e301007387 */ /* 0x0003e80000100800 */
[----:B------:R-:W4:Y:S04]  /*3900*/  LDL.LU R214, [R1+0x40] ;  /* 0x0000400001d67983 */ /* 0x000f280000300800 */
[----:B--2---:R-:W2:Y:S04]  /*3910*/  LDL.LU R215, [R1+0x44] ;  /* 0x0000440001d77983 */ /* 0x004ea80000300800 */
[----:B---3--:R-:W3:Y:S04]  /*3920*/  LDL.LU R216, [R1+0x48] ;  /* 0x0000480001d87983 */ /* 0x008ee80000300800 */
[----:B----4-:R-:W4:Y:S04]  /*3930*/  LDL.LU R217, [R1+0x4c] ;  /* 0x00004c0001d97983 */ /* 0x010f280000300800 */
[----:B0-----:R-:W4:Y:S04]  /*3940*/  LDL.LU R218, [R1+0x50] ;  /* 0x0000500001da7983 */ /* 0x001f280000300800 */
[----:B------:R-:W4:Y:S04]  /*3950*/  LDL.LU R219, [R1+0x54] ;  /* 0x0000540001db7983 */ /* 0x000f280000300800 */
[----:B------:R-:W4:Y:S04]  /*3960*/  LDL.LU R220, [R1+0x58] ;  /* 0x0000580001dc7983 */ /* 0x000f280000300800 */
[----:B------:R-:W4:Y:S04]  /*3970*/  LDL.LU R221, [R1+0x5c] ;  /* 0x00005c0001dd7983 */ /* 0x000f280000300800 */
[----:B------:R-:W4:Y:S04]  /*3980*/  LDL.LU R222, [R1+0x60] ;  /* 0x0000600001de7983 */ /* 0x000f280000300800 */
[----:B------:R-:W4:Y:S04]  /*3990*/  LDL.LU R223, [R1+0x64] ;  /* 0x0000640001df7983 */ /* 0x000f280000300800 */
[----:B------:R-:W4:Y:S04]  /*39a0*/  LDL.LU R224, [R1+0x68] ;  /* 0x0000680001e07983 */ /* 0x000f280000300800 */
[----:B-1----:R-:W4:Y:S04]  /*39b0*/  LDL.LU R225, [R1+0x6c] ;  /* 0x00006c0001e17983 */ /* 0x002f280000300800 */
[----:B------:R-:W4:Y:S04]  /*39c0*/  LDL.LU R226, [R1+0x70] ;  /* 0x0000700001e27983 */ /* 0x000f280000300800 */
[----:B------:R-:W4:Y:S01]  /*39d0*/  LDL.LU R227, [R1+0x74] ;  /* 0x0000740001e37983 */ /* 0x000f220000300800 */
[----:B------:R-:W-:-:S05]  /*39e0*/  FADD R211, R135, R211 ;  /* 0x000000d387d37221 */ /* 0x000fca0000000000 */
[----:B------:R0:W-:Y:S01]  /*39f0*/  STL [R1+0x34], R211 ;  /* 0x000034d301007387 */ /* 0x0001e20000100800 */
[----:B------:R-:W-:-:S03]  /*3a00*/  FADD R212, R136, R212 ;  /* 0x000000d488d47221 */ /* 0x000fc60000000000 */
[----:B0-----:R1:W5:Y:S01]  /*3a10*/  LDL.LU R211, [R1+0xc8] ;  /* 0x0000c80001d37983 */ /* 0x0013620000300800 */
[----:B------:R-:W-:-:S03]  /*3a20*/  FADD R213, R137, R213 ;  /* 0x000000d589d57221 */ /* 0x000fc60000000000 */
[----:B------:R0:W-:Y:S01]  /*3a30*/  STL [R1+0x38], R212 ;  /* 0x000038d401007387 */ /* 0x0001e20000100800 */
[----:B------:R-:W-:-:S01]  /*3a40*/  FADD R214, R138, R214 ;  /* 0x000000d68ad67221 */ /* 0x000fc20000000000 */
[----:B--2---:R-:W-:Y:S02]  /*3a50*/  FADD R215, R139, R215 ;  /* 0x000000d78bd77221 */ /* 0x004fe40000000000 */
[----:B0-----:R1:W5:Y:S01]  /*3a60*/  LDL.LU R212, [R1+0xc4] ;  /* 0x0000c40001d47983 */ /* 0x0013620000300800 */
[----:B---3--:R-:W-:-:S03]  /*3a70*/  FADD R216, R140, R216 ;  /* 0x000000d88cd87221 */ /* 0x008fc60000000000 */
[----:B------:R0:W-:Y:S01]  /*3a80*/  STL [R1+0x3c], R213 ;  /* 0x00003cd501007387 */ /* 0x0001e20000100800 */
[----:B----4-:R-:W-:-:S03]  /*3a90*/  FADD R217, R141, R217 ;  /* 0x000000d98dd97221 */ /* 0x010fc60000000000 */
[----:B0-----:R1:W5:Y:S01]  /*3aa0*/  LDL.LU R213, [R1+0xc0] ;  /* 0x0000c00001d57983 */ /* 0x0013620000300800 */
[----:B------:R-:W-:-:S03]  /*3ab0*/  FADD R218, R142, R218 ;  /* 0x000000da8eda7221 */ /* 0x000fc60000000000 */
[----:B------:R0:W-:Y:S01]  /*3ac0*/  STL [R1+0x40], R214 ;  /* 0x000040d601007387 */ /* 0x0001e20000100800 */
[----:B------:R-:W-:-:S01]  /*3ad0*/  FADD R219, R143, R219 ;  /* 0x000000db8fdb7221 */ /* 0x000fc20000000000 */
[----:B------:R-:W-:Y:S02]  /*3ae0*/  FADD R220, R144, R220 ;  /* 0x000000dc90dc7221 */ /* 0x000fe40000000000 */
[----:B0-----:R1:W5:Y:S04]  /*3af0*/  LDL.LU R214, [R1+0xbc] ;  /* 0x0000bc0001d67983 */ /* 0x0013680000300800 */
[----:B------:R0:W-:Y:S01]  /*3b00*/  STL [R1+0x44], R215 ;  /* 0x000044d701007387 */ /* 0x0001e20000100800 */
[----:B------:R-:W-:-:S01]  /*3b10*/  FADD R221, R145, R221 ;  /* 0x000000dd91dd7221 */ /* 0x000fc20000000000 */
[----:B------:R-:W-:-:S02]  /*3b20*/  FADD R222, R146, R222 ;  /* 0x000000de92de7221 */ /* 0x000fc40000000000 */
[----:B0-----:R1:W5:Y:S04]  /*3b30*/  LDL.LU R215, [R1+0xb8] ;  /* 0x0000b80001d77983 */ /* 0x0013680000300800 */
[----:B------:R0:W-:Y:S01]  /*3b40*/  STL [R1+0x48], R216 ;  /* 0x000048d801007387 */ /* 0x0001e20000100800 */
[----:B------:R-:W-:-:S03]  /*3b50*/  FADD R223, R147, R223 ;  /* 0x000000df93df7221 */ /* 0x000fc60000000000 */
        /* <DEDUP_REMOVED lines=13> */
[----:B------:R0:W-:Y:S04]  /*3c30*/  STL [R1+0x5c], R221 ;  /* 0x00005cdd01007387 */ /* 0x0001e80000100800 */
        /* <DEDUP_REMOVED lines=12> */
[----:B0-----:R1:W5:Y:S01]  /*3d00*/  LDL.LU R227, [R1+0x88] ;  /* 0x0000880001e37983 */ /* 0x0013620000300800 */
[----:B------:R-:W-:-:S05]  /*3d10*/  UMOV UR6, URZ ;  /* 0x0000003f00067c82 */ /* 0x000fca0008000000 */
.L_x_24:
[----:B------:R-:W-:Y:S05]  /*3d20*/  @!P1 BRA `(.L_x_25) ;  /* 0x0000000000049947 */ /* 0x000fea0003800000 */
[----:B------:R-:W-:Y:S01]  /*3d30*/  BPT.TRAP 0x1 ;  /* 0x000000040000795c */ /* 0x000fe20000300000 */
.L_x_25:
[----:B------:R-:W-:Y:S02]  /*3d40*/  UISETP.GT.U32.AND UP0, UPT, UR13, 0x1, UPT ;  /* 0x000000010d00788c */ /* 0x000fe4000bf04070 */
[----:B------:R-:W-:-:S04]  /*3d50*/  ULEA UR8, UR23, UR14, 0x3 ;  /* 0x0000000e17087291 */ /* 0x000fc8000f8e183f */
[----:B------:R-:W-:Y:S01]  /*3d60*/  UIADD3 UR8, UR8, 0x18, URZ ;  /* 0x0000001808087890 */ /* 0x000fe2000fffe03f */
[----:B------:R-:W-:-:S03]  /*3d70*/  PLOP3.LUT P0, PT, PT, PT, UP0, 0x80, 0x0 ;  /* 0x000000000000781c */ /* 0x000fc60003f0f008 */
[----:B------:R-:W-:-:S09]  /*3d80*/  UPRMT UR8, URZ, 0x654, UR8 ;  /* 0x000006543f087896 */ /* 0x000fd20008000008 */
[----:B------:R-:W-:Y:S01]  /*3d90*/  SYNCS.ARRIVE.TRANS64.RED.A1T0 RZ, [UR8], RZ ;  /* 0x000000ffffff79a7 */ /* 0x000fe20008100408 */
[----:B------:R-:W-:Y:S05]  /*3da0*/  @P0 BRA `(.L_x_26) ;  /* 0x0000000000040947 */ /* 0x000fea0003800000 */
[----:B------:R-:W-:Y:S01]  /*3db0*/  BPT.TRAP 0x1 ;  /* 0x000000040000795c */ /* 0x000fe20000300000 */
.L_x_26:
[----:B------:R-:W-:Y:S01]  /*3dc0*/  UIADD3 UR18, UR18, 0x1, URZ ;  /* 0x0000000112127890 */ /* 0x000fe2000fffe03f */
[C---:B------:R-:W-:Y:S01]  /*3dd0*/  ISETP.GT.AND P0, PT, R228.reuse, 0x1, PT ;  /* 0x00000001e400780c */ /* 0x040fe20003f04270 */
[----:B------:R-:W-:Y:S01]  /*3de0*/  UIADD3 UR23, UR23, 0x1, URZ ;  /* 0x0000000117177890 */ /* 0x000fe2000fffe03f */
[----:B------:R-:W-:Y:S01]  /*3df0*/  VIADD R228, R228, 0xffffffff ;  /* 0xffffffffe4e47836 */ /* 0x000fe20000000000 */
[----:B------:R-:W-:Y:S02]  /*3e00*/  UISETP.NE.AND UP0, UPT, UR18, 0x3, UPT ;  /* 0x000000031200788c */ /* 0x000fe4000bf05270 */
[----:B------:R-:W-:Y:S02]  /*3e10*/  UISETP.NE.AND UP1, UPT, UR23, 0x3, UPT ;  /* 0x000000031700788c */ /* 0x000fe4000bf25270 */
[----:B------:R-:W-:Y:S02]  /*3e20*/  USEL UR8, URZ, 0x1, UP0 ;  /* 0x000000013f087887 */ /* 0x000fe40008000000 */
[----:B------:R-:W-:-:S02]  /*3e30*/  USEL UR18, UR18, URZ, UP0 ;  /* 0x0000003f12127287 */ /* 0x000fc40008000000 */
[----:B------:R-:W-:Y:S02]  /*3e40*/  USEL UR23, UR23, URZ, UP1 ;  /* 0x0000003f17177287 */ /* 0x000fe40008800000 */
[----:B-----5:R-:W-:Y:S01]  /*3e50*/  LOP3.LUT R227, R227, UR8, RZ, 0x3c, !PT ;  /* 0x00000008e3e37c12 */ /* 0x020fe2000f8e3cff */
[----:B------:R-:W-:Y:S01]  /*3e60*/  UMOV UR8, 0x1 ;  /* 0x0000000100087882 */ /* 0x000fe20000000000 */
[----:B------:R-:W-:Y:S08]  /*3e70*/  @P0 BRA `(.L_x_27) ;  /* 0xffffffec00880947 */ /* 0x000ff0000383ffff */
.L_x_19:
[----:B------:R-:W-:-:S04]  /*3e80*/  UISETP.NE.AND UP0, UPT, UR6, URZ, UPT ;  /* 0x0000003f0600728c */ /* 0x000fc8000bf05270 */
[----:B------:R-:W-:-:S06]  /*3e90*/  USEL UR6, URZ, 0x1, !UP0 ;  /* 0x000000013f067887 */ /* 0x000fcc000c000000 */
[----:B------:R-:W-:-:S13]  /*3ea0*/  ISETP.NE.AND P0, PT, RZ, UR6, PT ;  /* 0x00000006ff007c0c */ /* 0x000fda000bf05270 */
[----:B------:R-:W-:Y:S05]  /*3eb0*/  @!P0 BRA `(.L_x_28) ;  /* 0x0000000c00dc8947 */ /* 0x000fea0003800000 */
[----:B------:R-:W3:Y:S04]  /*3ec0*/  LDL.LU R227, [R1+0x74] ;  /* 0x0000740001e37983 */ /* 0x000ee80000300800 */
[----:B---3--:R3:W-:Y:S04]  /*3ed0*/  STL [R1+0x88], R227 ;  /* 0x000088e301007387 */ /* 0x0087e80000100800 */
[----:B---3--:R-:W3:Y:S04]  /*3ee0*/  LDL.LU R227, [R1+0x70] ;  /* 0x0000700001e37983 */ /* 0x008ee80000300800 */
        /* <DEDUP_REMOVED lines=55> */
[----:B---3--:R-:W3:Y:S01]  /*4260*/  LDL.LU R227, [R1] ;  /* 0x0000000001e37983 */ /* 0x008ee20000300800 */
[----:B------:R-:W-:-:S02]  /*4270*/  WARPGROUP.DEPBAR.LE gsb0, 0x0 ;  /* 0x00008000000079c5 */ /* 0x000fc40000010000 */
[----:B------:R-:W-:Y:S01]  /*4280*/  FADD R226, R24, R226 ;  /* 0x000000e218e27221 */ /* 0x000fe20000000000 */
        /* <DEDUP_REMOVED lines=97> */
[----:B---3--:R-:W-:-:S05]  /*48a0*/  FADD R227, R122, R227 ;  /* 0x000000e37ae37221 */ /* 0x008fca0000000000 */
[----:B------:R3:W-:Y:S04]  /*48b0*/  STL [R1], R227 ;  /* 0x000000e301007387 */ /* 0x0007e80000100800 */
[----:B---3--:R-:W3:Y:S02]  /*48c0*/  LDL.LU R227, [R1+0xf8] ;  /* 0x0000f80001e37983 */ /* 0x008ee40000300800 */
[----:B---3--:R-:W-:-:S05]  /*48d0*/  FADD R227, R123, R227 ;  /* 0x000000e37be37221 */ /* 0x008fca0000000000 */
[----:B------:R3:W-:Y:S04]  /*48e0*/  STL [R1+0x4], R227 ;  /* 0x000004e301007387 */ /* 0x0007e80000100800 */
        /* <DEDUP_REMOVED lines=83> */
[----:B------:R3:W-:Y:S02]  /*4e20*/  STL [R1+0x74], R227 ;  /* 0x000074e301007387 */ /* 0x0007e40000100800 */
.L_x_28:
[----:B------:R-:W-:Y:S02]  /*4e30*/  WARPGROUP.DEPBAR.LE gsb0, 0x0 ;  /* 0x00008000000079c5 */ /* 0x000fe40000010000 */
[----:B------:R-:W4:Y:S02]  /*4e40*/  LDC R24, c[0x0][0x28c] ;  /* 0x0000a300ff187b82 */ /* 0x000f240000000800 */
[----:B----4-:R-:W-:-:S13]  /*4e50*/  ISETP.GE.AND P0, PT, R24, 0x1, PT ;  /* 0x000000011800780c */ /* 0x010fda0003f06270 */
[----:B------:R-:W-:Y:S05]  /*4e60*/  @!P0 BRA `(.L_x_29) ;  /* 0x0000000000488947 */ /* 0x000fea0003800000 */
[----:B------:R-:W-:-:S06]  /*4e70*/  UISETP.NE.AND UP0, UPT, UR21, 0x3, UPT ;  /* 0x000000031500788c */ /* 0x000fcc000bf05270 */
[----:B------:R-:W-:-:S13]  /*4e80*/  PLOP3.LUT P0, PT, PT, PT, UP0, 0x80, 0x0 ;  /* 0x000000000000781c */ /* 0x000fda0003f0f008 */
[----:B------:R-:W-:Y:S05]  /*4e90*/  @!P0 BRA `(.L_x_30) ;  /* 0x0000000000048947 */ /* 0x000fea0003800000 */
[----:B------:R-:W-:Y:S01]  /*4ea0*/  BPT.TRAP 0x1 ;  /* 0x000000040000795c */ /* 0x000fe20000300000 */
.L_x_30:
[----:B------:R-:W-:-:S04]  /*4eb0*/  UISETP.LT.AND UP0, UPT, UR12, 0x1, UPT ;  /* 0x000000010c00788c */ /* 0x000fc8000bf01270 */
[----:B------:R-:W-:Y:S02]  /*4ec0*/  USEL UR8, UR12, 0x1, UP0 ;  /* 0x000000010c087887 */ /* 0x000fe40008000000 */
[----:B------:R-:W-:Y:S02]  /*4ed0*/  UISETP.GT.U32.AND UP0, UPT, UR13, 0x1, UPT ;  /* 0x000000010d00788c */ /* 0x000fe4000bf04070 */
[----:B------:R-:W-:-:S04]  /*4ee0*/  UIADD3 UR8, UR5, UR12, -UR8 ;  /* 0x0000000c05087290 */ /* 0x000fc8000fffe808 */
[----:B------:R-:W-:Y:S01]  /*4ef0*/  UIMAD.WIDE.U32 UR6, UR8, -0x55555555, URZ ;  /* 0xaaaaaaab080678a5 */ /* 0x000fe2000f8e003f */
[----:B------:R-:W-:-:S03]  /*4f00*/  PLOP3.LUT P0, PT, PT, PT, UP0, 0x80, 0x0 ;  /* 0x000000000000781c */ /* 0x000fc60003f0f008 */
[----:B------:R-:W-:-:S04]  /*4f10*/  USHF.R.U32.HI UR6, URZ, 0x1, UR7 ;  /* 0x000000013f067899 */ /* 0x000fc80008011607 */
[----:B------:R-:W-:-:S04]  /*4f20*/  UIMAD UR8, UR6, -0x3, UR8 ;  /* 0xfffffffd060878a4 */ /* 0x000fc8000f8e0208 */
[----:B------:R-:W-:-:S04]  /*4f30*/  ULEA UR8, UR8, UR14, 0x3 ;  /* 0x0000000e08087291 */ /* 0x000fc8000f8e183f */
[----:B------:R-:W-:-:S04]  /*4f40*/  UIADD3 UR8, UR8, 0x18, URZ ;  /* 0x0000001808087890 */ /* 0x000fc8000fffe03f */
[----:B------:R-:W-:-:S09]  /*4f50*/  UPRMT UR8, URZ, 0x654, UR8 ;  /* 0x000006543f087896 */ /* 0x000fd20008000008 */
[----:B------:R-:W-:Y:S01]  /*4f60*/  SYNCS.ARRIVE.TRANS64.RED.A1T0 RZ, [UR8], RZ ;  /* 0x000000ffffff79a7 */ /* 0x000fe20008100408 */
[----:B------:R-:W-:Y:S05]  /*4f70*/  @P0 BRA `(.L_x_29) ;  /* 0x0000000000040947 */ /* 0x000fea0003800000 */
[----:B------:R-:W-:Y:S01]  /*4f80*/  BPT.TRAP 0x1 ;  /* 0x000000040000795c */ /* 0x000fe20000300000 */
.L_x_29:
[----:B------:R4:W-:Y:S01]  /*4f90*/  STL [R1+0x8c], R2 ;  /* 0x00008c0201007387 */ /* 0x0009e20000100800 */
[----:B------:R-:W0:Y:S01]  /*4fa0*/  LDC R28, c[0x0][0x288] ;  /* 0x0000a200ff1c7b82 */ /* 0x000e220000000800 */
[----:B------:R-:W-:Y:S02]  /*4fb0*/  UIADD3 UR9, UR12, UR5, URZ ;  /* 0x000000050c097290 */ /* 0x000fe4000fffe03f */
[----:B------:R1:W-:Y:S01]  /*4fc0*/  STL [R1+0x88], R0 ;  /* 0x0000880001007387 */ /* 0x0003e20000100800 */
[----:B------:R-:W-:Y:S01]  /*4fd0*/  USHF.R.S32.HI UR10, URZ, 0x1f, UR22 ;  /* 0x0000001f3f0a7899 */ /* 0x000fe20008011416 */
[----:B------:R-:W-:Y:S01]  /*4fe0*/  ULDC.64 UR14, c[0x0][0x5d0] ;  /* 0x00017400000e7ab9 */ /* 0x000fe20000000a00 */
[----:B------:R-:W-:Y:S01]  /*4ff0*/  ULDC UR11, c[0x0][0x284] ;  /* 0x0000a100000b7ab9 */ /* 0x000fe20000000800 */
[----:B----4-:R-:W4:Y:S01]  /*5000*/  S2R R2, SR_TID.X ;  /* 0x0000000000027919 */ /* 0x010f220000002100 */
[----:B-1----:R-:W2:Y:S04]  /*5010*/  LDL.LU R0, [R1+0x80] ;  /* 0x0000800001007983 */ /* 0x002ea80000300800 */
[----:B---3--:R-:W3:Y:S01]  /*5020*/  LDL.LU R227, [R1+0x84] ;  /* 0x0000840001e37983 */ /* 0x008ee20000300800 */
[----:B------:R-:W-:-:S02]  /*5030*/  UISETP.GT.U32.AND UP0, UPT, UR9, 0x2, UPT ;  /* 0x000000020900788c */ /* 0x000fc4000bf04070 */
[----:B------:R-:W-:Y:S01]  /*5040*/  UISETP.GE.U32.AND UP1, UPT, UR12, 0x3, UPT ;  /* 0x000000030c00788c */ /* 0x000fe2000bf26070 */
[--C-:B----4-:R-:W-:Y:S02]  /*5050*/  SHF.R.U32.HI R24, RZ, 0x2, R2.reuse ;  /* 0x00000002ff187819 */ /* 0x110fe40000011602 */
[----:B------:R-:W-:Y:S02]  /*5060*/  LOP3.LUT R26, R2, 0x60, RZ, 0xc0, !PT ;  /* 0x00000060021a7812 */ /* 0x000fe400078ec0ff */
[----:B------:R-:W-:Y:S02]  /*5070*/  SHF.R.U32.HI R27, RZ, 0x7, R2 ;  /* 0x00000007ff1b7819 */ /* 0x000fe40000011602 */
[----:B------:R-:W-:Y:S02]  /*5080*/  LOP3.LUT R25, R24, 0x7, RZ, 0xc0, !PT ;  /* 0x0000000718197812 */ /* 0x000fe400078ec0ff */
[----:B------:R-:W-:Y:S02]  /*5090*/  SHF.R.U32.HI R26, RZ, 0x1, R26 ;  /* 0x00000001ff1a7819 */ /* 0x000fe4000001161a */
[----:B------:R-:W-:-:S02]  /*50a0*/  LOP3.LUT R24, R27, 0x1, RZ, 0xc0, !PT ;  /* 0x000000011b187812 */ /* 0x000fc400078ec0ff */
[----:B------:R-:W-:-:S03]  /*50b0*/  IADD3 R29, RZ, -R26, -R25 ;  /* 0x8000001aff1d7210 */ /* 0x000fc60007ffe819 */
[C---:B------:R-:W-:Y:S02]  /*50c0*/  IMAD.SHL.U32 R30, R24.reuse, 0x40, RZ ;  /* 0x00000040181e7824 */ /* 0x040fe400078e00ff */
[----:B------:R-:W-:Y:S02]  /*50d0*/  IMAD R29, R24, -0x40, R29 ;  /* 0xffffffc0181d7824 */ /* 0x000fe400078e021d */
[----:B------:R-:W-:Y:S01]  /*50e0*/  IMAD.SHL.U32 R24, R2, 0x2, RZ ;  /* 0x0000000202187824 */ /* 0x000fe200078e00ff */
[----:B------:R-:W-:-:S04]  /*50f0*/  LOP3.LUT R27, R30, 0x40, R25, 0xe2, !PT ;  /* 0x000000401e1b7812 */ /* 0x000fc800078ee219 */
[----:B------:R-:W-:Y:S02]  /*5100*/  LOP3.LUT R30, R24, 0x6, RZ, 0xc0, !PT ;  /* 0x00000006181e7812 */ /* 0x000fe400078ec0ff */
[----:B------:R-:W-:Y:S02]  /*5110*/  LOP3.LUT R24, R2, 0x3, RZ, 0xc0, !PT ;  /* 0x0000000302187812 */ /* 0x000fe400078ec0ff */
[----:B------:R1:W5:Y:S01]  /*5120*/  LDL.LU R2, [R1+0x8c] ;  /* 0x00008c0001027983 */ /* 0x0003620000300800 */
[----:B------:R-:W-:Y:S01]  /*5130*/  UIMAD.WIDE.U32 UR6, UR9, -0x55555555, URZ ;  /* 0xaaaaaaab090678a5 */ /* 0x000fe2000f8e003f */
[----:B--2---:R-:W-:Y:S01]  /*5140*/  PRMT R30, R30, 0x6540, R0 ;  /* 0x000065401e1e7816 */ /* 0x004fe20000000000 */
[----:B------:R-:W-:Y:S02]  /*5150*/  IMAD.SHL.U32 R35, R0, 0x100, RZ ;  /* 0x0000010000237824 */ /* 0x000fe400078e00ff */
[----:B------:R1:W5:Y:S01]  /*5160*/  LDL.LU R0, [R1+0x88] ;  /* 0x0000880001007983 */ /* 0x0003620000300800 */
[----:B0-----:R-:W-:Y:S01]  /*5170*/  IMAD R34, R24, -0x2, R28 ;  /* 0xfffffffe18227824 */ /* 0x001fe200078e021c */
[----:B------:R-:W-:Y:S01]  /*5180*/  UIMAD UR5, UR10, UR14, URZ ;  /* 0x0000000e0a0572a4 */ /* 0x000fe2000f8e023f */
[----:B------:R-:W-:Y:S01]  /*5190*/  ISETP.GE.AND P0, PT, R35, R28, PT ;  /* 0x0000001c2300720c */ /* 0x000fe20003f06270 */
[C---:B---3--:R-:W-:Y:S01]  /*51a0*/  IMAD.SHL.U32 R28, R227.reuse, 0x80, RZ ;  /* 0x00000080e31c7824 */ /* 0x048fe200078e00ff */
[----:B------:R-:W-:Y:S01]  /*51b0*/  UISETP.LT.U32.AND UP0, UPT, UR12, 0x3, UP0 ;  /* 0x000000030c00788c */ /* 0x000fe20008701070 */
[--C-:B------:R-:W-:Y:S01]  /*51c0*/  SHF.R.S32.HI R31, RZ, 0x1f, R30.reuse ;  /* 0x0000001fff1f7819 */ /* 0x100fe2000001141e */
[----:B------:R-:W-:Y:S01]  /*51d0*/  UIMAD UR8, UR22, UR15, UR5 ;  /* 0x0000000f160872a4 */ /* 0x000fe2000f8e0205 */
[----:B------:R-:W-:Y:S01]  /*51e0*/  IMAD.U32 R25, RZ, RZ, UR14 ;  /* 0x0000000eff197e24 */ /* 0x000fe2000f8e00ff */
[C---:B------:R-:W-:Y:S01]  /*51f0*/  ISETP.GE.OR P0, PT, R28.reuse, UR11, P0 ;  /* 0x0000000b1c007c0c */ /* 0x040fe20008706670 */
[----:B------:R-:W-:Y:S01]  /*5200*/  USEL UR5, URZ, 0x1, !UP0 ;  /* 0x000000013f057887 */ /* 0x000fe2000c000000 */
[----:B------:R-:W-:Y:S01]  /*5210*/  IMAD.WIDE R32, R227, 0x80, RZ ;  /* 0x00000080e3207825 */ /* 0x000fe200078e02ff */
[----:B------:R-:W-:Y:S01]  /*5220*/  USHF.R.U32.HI UR6, URZ, 0x1, UR7 ;  /* 0x000000013f067899 */ /* 0x000fe20008011607 */
[----:B------:R-:W-:Y:S01]  /*5230*/  IADD3 R38, -R28, UR11, R29 ;  /* 0x0000000b1c267c10 */ /* 0x000fe2000fffe11d */
[----:B------:R-:W-:Y:S01]  /*5240*/  ULOP3.LUT UR4, UR4, UR5, URZ, 0x3c, !UPT ;  /* 0x0000000504047292 */ /* 0x000fe2000f8e3c3f */
[----:B------:R-:W-:Y:S01]  /*5250*/  IMAD.WIDE.U32 R24, R25, UR22, R30 ;  /* 0x0000001619187c25 */ /* 0x000fe2000f8e001e */
[----:B------:R-:W-:Y:S01]  /*5260*/  UIMAD UR5, UR6, -0x3, UR9 ;  /* 0xfffffffd060578a4 */ /* 0x000fe2000f8e0209 */
[----:B------:R-:W-:Y:S01]  /*5270*/  LOP3.LUT R39, R32, R27, R26, 0xfe, !PT ;  /* 0x0000001b20277212 */ /* 0x000fe200078efe1a */
[----:B------:R-:W-:Y:S01]  /*5280*/  @UP1 ULOP3.LUT UR4, UR4, 0x1, UR6, 0x78, !UPT ;  /* 0x0000000104041892 */ /* 0x000fe2000f8e7806 */
[----:B------:R-:W-:-:S02]  /*5290*/  VIADD R25, R25, UR8 ;  /* 0x0000000819197c36 */ /* 0x000fc40008000000 */
[----:B------:R-:W-:Y:S02]  /*52a0*/  IMAD.IADD R35, R34, 0x1, -R35 ;  /* 0x0000000122237824 */ /* 0x000fe400078e0a23 */
[----:B------:R-:W-:Y:S01]  /*52b0*/  IMAD.MOV.U32 R34, RZ, RZ, -0x1 ;  /* 0xffffffffff227424 */ /* 0x000fe200078e00ff */
[----:B-1----:R-:W-:Y:S06]  /*52c0*/  @P0 BRA `(.L_x_31) ;  /* 0x0000008c00980947 */ /* 0x002fec0003800000 */
[----:B------:R-:W0:Y:S01]  /*52d0*/  LDC.64 R28, c[0x0][0x5c8] ;  /* 0x00017200ff1c7b82 */ /* 0x000e220000000a00 */
[----:B------:R-:W-:Y:S01]  /*52e0*/  ULDC.64 UR6, c[0x0][0x5c0] ;  /* 0x0001700000067ab9 */ /* 0x000fe20000000a00 */
[----:B------:R-:W-:Y:S01]  /*52f0*/  BSSY B0, `(.L_x_31) ;  /* 0x00008e3000007945 */ /* 0x000fe20003800000 */
[-C--:B0-----:R-:W-:Y:S02]  /*5300*/  IMAD R26, R33, R28.reuse, RZ ;  /* 0x0000001c211a7224 */ /* 0x081fe400078e02ff */
[----:B------:R-:W-:-:S04]  /*5310*/  IMAD.WIDE.U32 R24, R39, R28, R24 ;  /* 0x0000001c27187225 */ /* 0x000fc800078e0018 */
[----:B------:R-:W-:Y:S01]  /*5320*/  IMAD R27, R39, R29, R26 ;  /* 0x0000001d271b7224 */ /* 0x000fe200078e021a */
[----:B------:R-:W-:Y:S02]  /*5330*/  LEA R26, P0, R28, R24, 0x3 ;  /* 0x000000181c1a7211 */ /* 0x000fe400078018ff */
[----:B------:R-:W-:Y:S01]  /*5340*/  IADD3 R24, P1, R24, UR6, RZ ;  /* 0x0000000618187c10 */ /* 0x000fe2000ff3e0ff */
[----:B------:R-:W-:Y:S01]  /*5350*/  IMAD.IADD R27, R25, 0x1, R27 ;  /* 0x00000001191b7824 */ /* 0x000fe200078e021b */
[----:B------:R-:W-:-:S04]  /*5360*/  IADD3 R26, P3, R26, UR6, RZ ;  /* 0x000000061a1a7c10 */ /* 0x000fc8000ff7e0ff */
[----:B------:R-:W-:Y:S02]  /*5370*/  LEA.HI.X R28, R28, R27, R29, 0x3, P0 ;  /* 0x0000001b1c1c7211 */ /* 0x000fe400000f1c1d */
[----:B------:R-:W-:Y:S02]  /*5380*/  FSETP.NEU.AND P0, PT, RZ, UR19, PT ;  /* 0x00000013ff007c0b */ /* 0x000fe4000bf0d000 */
[----:B------:R-:W-:Y:S02]  /*5390*/  IADD3.X R25, R27, UR7, RZ, P1, !PT ;  /* 0x000000071b197c10 */ /* 0x000fe40008ffe4ff */
[----:B------:R-:W-:-:S09]  /*53a0*/  IADD3.X R27, R28, UR7, RZ, P3, !PT ;  /* 0x000000071c1b7c10 */ /* 0x000fd20009ffe4ff */
[----:B------:R-:W-:Y:S05]  /*53b0*/  @!P0 BRA `(.L_x_32) ;  /* 0x0000006800d88947 */ /* 0x000fea0003800000 */
[----:B------:R-:W-:Y:S01]  /*53c0*/  ULDC.64 UR8, c[0x0][0x5b8] ;  /* 0x00016e0000087ab9 */ /* 0x000fe20000000a00 */
[----:B------:R-:W-:Y:S01]  /*53d0*/  ISETP.GE.AND P0, PT, R38, 0x1, PT ;  /* 0x000000012600780c */ /* 0x000fe20003f06270 */
[----:B------:R-:W-:Y:S02]  /*53e0*/  UIMAD UR6, UR10, UR8, URZ ;  /* 0x000000080a0672a4 */ /* 0x000fe4000f8e023f */
[----:B------:R-:W-:Y:S01]  /*53f0*/  IMAD.U32 R29, RZ, RZ, UR8 ;  /* 0x00000008ff1d7e24 */ /* 0x000fe2000f8e00ff */
[----:B------:R-:W-:Y:S01]  /*5400*/  BSSY B1, `(.L_x_33) ;  /* 0x000000f000017945 */ /* 0x000fe20003800000 */
[----:B------:R-:W-:Y:S01]  /*5410*/  ISETP.LT.OR P4, PT, R35, 0x1, !P0 ;  /* 0x000000012300780c */ /* 0x000fe20004781670 */
[----:B------:R-:W-:Y:S02]  /*5420*/  UIMAD UR6, UR22, UR9, UR6 ;  /* 0x00000009160672a4 */ /* 0x000fe4000f8e0206 */
[----:B------:R-:W-:Y:S01]  /*5430*/  IMAD.WIDE.U32 R30, R29, UR22, R30 ;  /* 0x000000161d1e7c25 */ /* 0x000fe2000f8e001e */
[----:B------:R-:W-:-:S03]  /*5440*/  ULDC.64 UR8, c[0x0][0x5a8] ;  /* 0x00016a0000087ab9 */ /* 0x000fc60000000a00 */
[----:B------:R-:W-:Y:S01]  /*5450*/  VIADD R31, R31, UR6 ;  /* 0x000000061f1f7c36 */ /* 0x000fe20008000000 */
[----:B------:R-:W-:Y:S02]  /*5460*/  ULDC.64 UR6, c[0x0][0x5b0] ;  /* 0x00016c0000067ab9 */ /* 0x000fe40000000a00 */
[----:B------:R-:W-:Y:S02]  /*5470*/  IMAD R36, R33, UR6, RZ ;  /* 0x0000000621247c24 */ /* 0x000fe4000f8e02ff */
[----:B------:R-:W-:-:S04]  /*5480*/  IMAD.WIDE.U32 R28, R39, UR6, R30 ;  /* 0x00000006271c7c25 */ /* 0x000fc8000f8e001e */
[--C-:B------:R-:W-:Y:S01]  /*5490*/  IMAD R37, R39, UR7, R36.reuse ;  /* 0x0000000727257c24 */ /* 0x100fe2000f8e0224 */
[----:B------:R-:W-:Y:S02]  /*54a0*/  IADD3 R28, P1, R28, UR8, RZ ;  /* 0x000000081c1c7c10 */ /* 0x000fe4000ff3e0ff */
[----:B------:R-:W-:Y:S02]  /*54b0*/  PRMT R36, RZ, 0x7610, R36 ;  /* 0x00007610ff247816 */ /* 0x000fe40000000024 */
[----:B------:R-:W-:Y:S01]  /*54c0*/  IADD3.X R29, R29, UR9, R37, P1, !PT ;  /* 0x000000091d1d7c10 */ /* 0x000fe20008ffe425 */
[----:B------:R-:W-:Y:S08]  /*54d0*/  @P4 BRA `(.L_x_34) ;  /* 0x0000000000044947 */ /* 0x000ff00003800000 */
[----:B------:R0:W5:Y:S02]  /*54e0*/  LDG.E.U8 R36, desc[UR16][R28.64] ;  /* 0x000000101c247981 */ /* 0x000164000c1e1100 */
.L_x_34:
[----:B------:R-:W-:Y:S05]  /*54f0*/  BSYNC B1 ;  /* 0x0000000000017941 */ /* 0x000fea0003800000 */
.L_x_33:
[----:B-----5:R-:W-:Y:S01]  /*5500*/  LOP3.LUT R36, R36, 0xff, RZ, 0xc0, !PT ;  /* 0x000000ff24247812 */ /* 0x020fe200078ec0ff */
[----:B------:R-:W-:Y:S01]  /*5510*/  BSSY B1, `(.L_x_35) ;  /* 0x000000b000017945 */ /* 0x000fe20003800000 */
[----:B------:R-:W-:Y:S02]  /*5520*/  ISETP.LT.OR P3, PT, R35, 0x2, !P0 ;  /* 0x000000022300780c */ /* 0x000fe40004761670 */
[----:B------:R-:W-:-:S05]  /*5530*/  F2FP.F16.E5M2.UNPACK_B R36, R36 ;  /* 0x00000024ff24723e */ /* 0x000fca00020004ff */
[----:B------:R-:W-:-:S05]  /*5540*/  HADD2.F32 R36, -RZ, R36.H0_H0 ;  /* 0x20000024ff247230 */ /* 0x000fca0000004100 */
[----:B------:R-:W-:Y:S01]  /*5550*/  FMUL R37, R36, UR19 ;  /* 0x0000001324257c20 */ /* 0x000fe20008400000 */
[----:B------:R-:W-:-:S03]  /*5560*/  PRMT R36, RZ, 0x7610, R36 ;  /* 0x00007610ff247816 */ /* 0x000fc60000000024 */
[----:B------:R-:W-:-:S05]  /*5570*/  FFMA R37, R226, UR20, R37 ;  /* 0x00000014e2257c23 */ /* 0x000fca0008000025 */
[----:B------:R-:W-:-:S05]  /*5580*/  F2FP.SATFINITE.E5M2.F32.PACK_AB_MERGE_C R37, RZ, R37, RZ ;  /* 0x00000025ff25723e */ /* 0x000fca00048060ff */
[----:B------:R1:W-:Y:S01]  /*5590*/  @!P4 STG.E.U8 desc[UR16][R24.64], R37 ;  /* 0x000000251800c986 */ /* 0x0003e2000c101110 */
[----:B------:R-:W-:Y:S05]  /*55a0*/  @P3 BRA `(.L_x_36) ;  /* 0x0000000000043947 */ /* 0x000fea0003800000 */
[----:B------:R2:W5:Y:S02]  /*55b0*/  LDG.E.U8 R36, desc[UR16][R28.64+0x1] ;  /* 0x000001101c247981 */ /* 0x000564000c1e1100 */
.L_x_36:
[----:B------:R-:W-:Y:S05]  /*55c0*/  BSYNC B1 ;  /* 0x0000000000017941 */ /* 0x000fea0003800000 */
.L_x_35:
[----:B-----5:R-:W-:Y:S01]  /*55d0*/  LOP3.LUT R36, R36, 0xff, RZ, 0xc0, !PT ;  /* 0x000000ff24247812 */ /* 0x020fe200078ec0ff */
[----:B------:R-:W-:Y:S01]  /*55e0*/  BSSY B1, `(.L_x_37) ;  /* 0x0000013000017945 */ /* 0x000fe20003800000 */
[----:B-1----:R-:W-:Y:S02]  /*55f0*/  IADD3 R37, P1, R39, 0x8, RZ ;  /* 0x0000000827257810 */ /* 0x002fe40007f3e0ff */
[----:B------:R-:W-:-:S03]  /*5600*/  F2FP.F16.E5M2.UNPACK_B R36, R36 ;  /* 0x00000024ff24723e */ /* 0x000fc600020004ff */
[----:B------:R-:W-:Y:S01]  /*5610*/  IMAD.X R32, RZ, RZ, R33, P1 ;  /* 0x000000ffff207224 */ /* 0x000fe200008e0621 */
[----:B------:R-:W-:Y:S01]  /*5620*/  ISETP.GE.AND P1, PT, R38, 0x9, PT ;  /* 0x000000092600780c */ /* 0x000fe20003f26270 */
[----:B------:R-:W-:Y:S02]  /*5630*/  HADD2.F32 R36, -RZ, R36.H0_H0 ;  /* 0x20000024ff247230 */ /* 0x000fe40000004100 */
[----:B------:R-:W-:Y:S01]  /*5640*/  IMAD R32, R32, UR6, RZ ;  /* 0x0000000620207c24 */ /* 0x000fe2000f8e02ff */
[----:B------:R-:W-:Y:S01]  /*5650*/  ISETP.LT.OR P5, PT, R35, 0x1, !P1 ;  /* 0x000000012300780c */ /* 0x000fe20004fa1670 */
[----:B------:R-:W-:-:S04]  /*5660*/  IMAD.WIDE.U32 R30, R37, UR6, R30 ;  /* 0x00000006251e7c25 */ /* 0x000fc8000f8e001e */
[----:B------:R-:W-:Y:S01]  /*5670*/  FMUL R36, R36, UR19 ;  /* 0x0000001324247c20 */ /* 0x000fe20008400000 */
[----:B------:R-:W-:-:S03]  /*5680*/  IMAD R37, R37, UR7, R32 ;  /* 0x0000000725257c24 */ /* 0x000fc6000f8e0220 */
[----:B------:R-:W-:Y:S01]  /*5690*/  FFMA R36, R225, UR20, R36 ;  /* 0x00000014e1247c23 */ /* 0x000fe20008000024 */
[----:B------:R-:W-:Y:S02]  /*56a0*/  IADD3 R30, P4, R30, UR8, RZ ;  /* 0x000000081e1e7c10 */ /* 0x000fe4000ff9e0ff */
[----:B------:R-:W-:Y:S02]  /*56b0*/  PRMT R32, RZ, 0x7610, R32 ;  /* 0x00007610ff207816 */ /* 0x000fe40000000020 */
[----:B------:R-:W-:Y:S02]  /*56c0*/  F2FP.SATFINITE.E5M2.F32.PACK_AB_MERGE_C R33, RZ, R36, RZ ;  /* 0x00000024ff21723e */ /* 0x000fe400048060ff */
[----:B------:R-:W-:-:S03]  /*56d0*/  IADD3.X R31, R31, UR9, R37, P4, !PT ;  /* 0x000000091f1f7c10 */ /* 0x000fc6000a7fe425 */
[----:B------:R1:W-:Y:S01]  /*56e0*/  @!P3 STG.E.U8 desc[UR16][R24.64+0x1], R33 ;  /* 0x000001211800b986 */ /* 0x0003e2000c101110 */
[----:B------:R-:W-:Y:S05]  /*56f0*/  @P5 BRA `(.L_x_38) ;  /* 0x0000000000045947 */ /* 0x000fea0003800000 */
[----:B------:R3:W5:Y:S02]  /*5700*/  LDG.E.U8 R32, desc[UR16][R30.64] ;  /* 0x000000101e207981 */ /* 0x000764000c1e1100 */
.L_x_38:
[----:B------:R-:W-:Y:S05]  /*5710*/  BSYNC B1 ;  /* 0x0000000000017941 */ /* 0x000fea0003800000 */
.L_x_37:
[----:B-----5:R-:W-:Y:S01]  /*5720*/  LOP3.LUT R32, R32, 0xff, RZ, 0xc0, !PT ;  /* 0x000000ff20207812 */ /* 0x020fe200078ec0ff */
[----:B------:R-:W-:Y:S01]  /*5730*/  BSSY B1, `(.L_x_39) ;  /* 0x000000b000017945 */ /* 0x000fe20003800000 */
[----:B------:R-:W-:Y:S02]  /*5740*/  ISETP.LT.OR P3, PT, R35, 0x2, !P1 ;  /* 0x000000022300780c */ /* 0x000fe40004f61670 */
[----:B------:R-:W-:-:S05]  /*5750*/  F2FP.F16.E5M2.UNPACK_B R32, R32 ;  /* 0x00000020ff20723e */ /* 0x000fca00020004ff */
[----:B------:R-:W-:-:S05]  /*5760*/  HADD2.F32 R32, -RZ, R32.H0_H0 ;  /* 0x20000020ff207230 */ /* 0x000fca0000004100 */
[----:B-1----:R-:W-:Y:S01]  /*5770*/  FMUL R33, R32, UR19 ;  /* 0x0000001320217c20 */ /* 0x002fe20008400000 */
[----:B------:R-:W-:-:S03]  /*5780*/  PRMT R32, RZ, 0x7610, R32 ;  /* 0x00007610ff207816 */ /* 0x000fc60000000020 */
[----:B------:R-:W-:-:S05]  /*5790*/  FFMA R33, R224, UR20, R33 ;  /* 0x00000014e0217c23 */ /* 0x000fca0008000021 */
[----:B------:R-:W-:-:S05]  /*57a0*/  F2FP.SATFINITE.E5M2.F32.PACK_AB_MERGE_C R33, RZ, R33, RZ ;  /* 0x00000021ff21723e */ /* 0x000fca00048060ff */
[----:B------:R1:W-:Y:S01]  /*57b0*/  @!P5 STG.E.U8 desc[UR16][R26.64], R33 ;  /* 0x000000211a00d986 */ /* 0x0003e2000c101110 */
[----:B------:R-:W-:Y:S05]  /*57c0*/  @P3 BRA `(.L_x_40) ;  /* 0x0000000000043947 */ /* 0x000fea0003800000 */
[----:B------:R4:W5:Y:S02]  /*57d0*/  LDG.E.U8 R32, desc[UR16][R30.64+0x1] ;  /* 0x000001101e207981 */ /* 0x000964000c1e1100 */
.L_x_40:
[----:B------:R-:W-:Y:S05]  /*57e0*/  BSYNC B1 ;  /* 0x0000000000017941 */ /* 0x000fea0003800000 */
.L_x_39:
[----:B-----5:R-:W-:Y:S01]  /*57f0*/  LOP3.LUT R32, R32, 0xff, RZ, 0xc0, !PT ;  /* 0x000000ff20207812 */ /* 0x020fe200078ec0ff */
[----:B------:R-:W-:Y:S01]  /*5800*/  BSSY B1, `(.L_x_41) ;  /* 0x000000b000017945 */ /* 0x000fe20003800000 */
[----:B------:R-:W-:Y:S02]  /*5810*/  ISETP.LT.OR P4, PT, R35, 0x9, !P0 ;  /* 0x000000092300780c */ /* 0x000fe40004781670 */
[----:B------:R-:W-:-:S05]  /*5820*/  F2FP.F16.E5M2.UNPACK_B R32, R32 ;  /* 0x00000020ff20723e */ /* 0x000fca00020004ff */
[----:B------:R-:W-:-:S05]  /*5830*/  HADD2.F32 R32, -RZ, R32.H0_H0 ;  /* 0x20000020ff207230 */ /* 0x000fca0000004100 */
[----:B------:R-:W-:-:S04]  /*5840*/  FMUL R32, R32, UR19 ;  /* 0x0000001320207c20 */ /* 0x000fc80008400000 */
[----:B------:R-:W-:-:S05]  /*5850*/  FFMA R32, R223, UR20, R32 ;  /* 0x00000014df207c23 */ /* 0x000fca0008000020 */
[----:B-1----:R-:W-:Y:S02]  /*5860*/  F2FP.SATFINITE.E5M2.F32.PACK_AB_MERGE_C R33, RZ, R32, RZ ;  /* 0x00000020ff21723e */ /* 0x002fe400048060ff */
[----:B------:R-:W-:-:S03]  /*5870*/  PRMT R32, RZ, 0x7610, R32 ;  /* 0x00007610ff207816 */ /* 0x000fc60000000020 */
[----:B------:R1:W-:Y:S01]  /*5880*/  @!P3 STG.E.U8 desc[UR16][R26.64+0x1], R33 ;  /* 0x000001211a00b986 */ /* 0x0003e2000c101110 */
[----:B------:R-:W-:Y:S05]  /*5890*/  @P4 BRA `(.L_x_42) ;  /* 0x0000000000044947 */ /* 0x000fea0003800000 */
[----:B------:R0:W5:Y:S02]  /*58a0*/  LDG.E.U8 R32, desc[UR16][R28.64+0x8] ;  /* 0x000008101c207981 */ /* 0x000164000c1e1100 */
.L_x_42:
[----:B------:R-:W-:Y:S05]  /*58b0*/  BSYNC B1 ;  /* 0x0000000000017941 */ /* 0x000fea0003800000 */
.L_x_41:
        /* <DEDUP_REMOVED lines=12> */
.L_x_44:
[----:B------:R-:W-:Y:S05]  /*5980*/  BSYNC B1 ;  /* 0x0000000000017941 */ /* 0x000fea0003800000 */
.L_x_43:
        /* <DEDUP_REMOVED lines=12> */
.L_x_46:
[----:B------:R-:W-:Y:S05]  /*5a50*/  BSYNC B1 ;  /* 0x0000000000017941 */ /* 0x000fea0003800000 */
.L_x_45:
        /* <DEDUP_REMOVED lines=12> */
.L_x_48:
[----:B------:R-:W-:Y:S05]  /*5b20*/  BSYNC B1 ;  /* 0x0000000000017941 */ /* 0x000fea0003800000 */
.L_x_47:
        /* <DEDUP_REMOVED lines=12> */
.L_x_50:
[----:B------:R-:W-:Y:S05]  /*5bf0*/  BSYNC B1 ;  /* 0x0000000000017941 */ /* 0x000fea0003800000 */
.L_x_49:
        /* <DEDUP_REMOVED lines=12> */
.L_x_52:
[----:B------:R-:W-:Y:S05]  /*5cc0*/  BSYNC B1 ;  /* 0x0000000000017941 */ /* 0x000fea0003800000 */
.L_x_51:
        /* <DEDUP_REMOVED lines=12> */
.L_x_54:
[----:B------:R-:W-:Y:S05]  /*5d90*/  BSYNC B1 ;  /* 0x0000000000017941 */ /* 0x000fea0003800000 */
.L_x_53:
        /* <DEDUP_REMOVED lines=12> */
.L_x_56:
[----:B------:R-:W-:Y:S05]  /*5e60*/  BSYNC B1 ;  /* 0x0000000000017941 */ /* 0x000fea0003800000 */
.L_x_55:
        /* <DEDUP_REMOVED lines=12> */
.L_x_58:
[----:B------:R-:W-:Y:S05]  /*5f30*/  BSYNC B1 ;  /* 0x0000000000017941 */ /* 0x000fea0003800000 */
.L_x_57:
        /* <DEDUP_REMOVED lines=12> */
.L_x_60:
[----:B------:R-:W-:Y:S05]  /*6000*/  BSYNC B1 ;  /* 0x0000000000017941 */ /* 0x000fea0003800000 */
.L_x_59:
        /* <DEDUP_REMOVED lines=12> */
.L_x_62:
[----:B------:R-:W-:Y:S05]  /*60d0*/  BSYNC B1 ;  /* 0x0000000000017941 */ /* 0x000fea0003800000 */
.L_x_61:
        /* <DEDUP_REMOVED lines=12> */
.L_x_64:
[----:B------:R-:W-:Y:S05]  /*61a0*/  BSYNC B1 ;  /* 0x0000000000017941 */ /* 0x000fea0003800000 */
.L_x_63:
        /* <DEDUP_REMOVED lines=12> */
.L_x_66:
[----:B------:R-:W-:Y:S05]  /*6270*/  BSYNC B1 ;  /* 0x0000000000017941 */ /* 0x000fea0003800000 */
.L_x_65:
        /* <DEDUP_REMOVED lines=12> */
.L_x_68:
[----:B------:R-:W-:Y:S05]  /*6340*/  BSYNC B1 ;  /* 0x0000000000017941 */ /* 0x000fea0003800000 */
.L_x_67:
        /* <DEDUP_REMOVED lines=12> */
.L_x_70:
[----:B------:R-:W-:Y:S05]  /*6410*/  BSYNC B1 ;  /* 0x0000000000017941 */ /* 0x000fea0003800000 */
.L_x_69:
        /* <DEDUP_REMOVED lines=12> */
.L_x_72:
[----:B------:R-:W-:Y:S05]  /*64e0*/  BSYNC B1 ;  /* 0x0000000000017941 */ /* 0x000fea0003800000 */
.L_x_71:
        /* <DEDUP_REMOVED lines=12> */
.L_x_74:
[----:B------:R-:W-:Y:S05]  /*65b0*/  BSYNC B1 ;  /* 0x0000000000017941 */ /* 0x000fea0003800000 */
.L_x_73:
        /* <DEDUP_REMOVED lines=12> */
.L_x_76:
[----:B------:R-:W-:Y:S05]  /*6680*/  BSYNC B1 ;  /* 0x0000000000017941 */ /* 0x000fea0003800000 */
.L_x_75:
        /* <DEDUP_REMOVED lines=12> */
.L_x_78:
[----:B------:R-:W-:Y:S05]  /*6750*/  BSYNC B1 ;  /* 0x0000000000017941 */ /* 0x000fea0003800000 */
.L_x_77:
        /* <DEDUP_REMOVED lines=12> */
.L_x_80:
[----:B------:R-:W-:Y:S05]  /*6820*/  BSYNC B1 ;  /* 0x0000000000017941 */ /* 0x000fea0003800000 */
.L_x_79:
        /* <DEDUP_REMOVED lines=12> */
.L_x_82:
[----:B------:R-:W-:Y:S05]  /*68f0*/  BSYNC B1 ;  /* 0x0000000000017941 */ /* 0x000fea0003800000 */
.L_x_81:
        /* <DEDUP_REMOVED lines=12> */
.L_x_84:
[----:B------:R-:W-:Y:S05]  /*69c0*/  BSYNC B1 ;  /* 0x0000000000017941 */ /* 0x000fea0003800000 */
.L_x_83:
        /* <DEDUP_REMOVED lines=12> */
.L_x_86:
[----:B------:R-:W-:Y:S05]  /*6a90*/  BSYNC B1 ;  /* 0x0000000000017941 */ /* 0x000fea0003800000 */
.L_x_85:
        /* <DEDUP_REMOVED lines=12> */
.L_x_88:
[----:B------:R-:W-:Y:S05]  /*6b60*/  BSYNC B1 ;  /* 0x0000000000017941 */ /* 0x000fea0003800000 */
.L_x_87:
        /* <DEDUP_REMOVED lines=12> */
.L_x_90:
[----:B------:R-:W-:Y:S05]  /*6c30*/  BSYNC B1 ;  /* 0x0000000000017941 */ /* 0x000fea0003800000 */
.L_x_89:
        /* <DEDUP_REMOVED lines=12> */
.L_x_92:
[----:B------:R-:W-:Y:S05]  /*6d00*/  BSYNC B1 ;  /* 0x0000000000017941 */ /* 0x000fea0003800000 */
.L_x_91:
        /* <DEDUP_REMOVED lines=12> */
.L_x_94:
[----:B------:R-:W-:Y:S05]  /*6dd0*/  BSYNC B1 ;  /* 0x0000000000017941 */ /* 0x000fea0003800000 */
.L_x_93:
        /* <DEDUP_REMOVED lines=12> */
.L_x_96:
[----:B------:R-:W-:Y:S05]  /*6ea0*/  BSYNC B1 ;  /* 0x0000000000017941 */ /* 0x000fea0003800000 */
.L_x_95:
        /* <DEDUP_REMOVED lines=12> */
.L_x_98:
[----:B------:R-:W-:Y:S05]  /*6f70*/  BSYNC B1 ;  /* 0x0000000000017941 */ /* 0x000fea0003800000 */
.L_x_97:
        /* <DEDUP_REMOVED lines=12> */
.L_x_100:
[----:B------:R-:W-:Y:S05]  /*7040*/  BSYNC B1 ;  /* 0x0000000000017941 */ /* 0x000fea0003800000 */
.L_x_99:
        /* <DEDUP_REMOVED lines=12> */
.L_x_102:
[----:B------:R-:W-:Y:S05]  /*7110*/  BSYNC B1 ;  /* 0x0000000000017941 */ /* 0x000fea0003800000 */
.L_x_101:
        /* <DEDUP_REMOVED lines=12> */
.L_x_104:
[----:B------:R-:W-:Y:S05]  /*71e0*/  BSYNC B1 ;  /* 0x0000000000017941 */ /* 0x000fea0003800000 */
.L_x_103:
        /* <DEDUP_REMOVED lines=12> */
.L_x_106:
[----:B------:R-:W-:Y:S05]  /*72b0*/  BSYNC B1 ;  /* 0x0000000000017941 */ /* 0x000fea0003800000 */
.L_x_105:
        /* <DEDUP_REMOVED lines=12> */
.L_x_108:
[----:B------:R-:W-:Y:S05]  /*7380*/  BSYNC B1 ;  /* 0x0000000000017941 */ /* 0x000fea0003800000 */
.L_x_107:
        /* <DEDUP_REMOVED lines=12> */
.L_x_110:
[----:B------:R-:W-:Y:S05]  /*7450*/  BSYNC B1 ;  /* 0x0000000000017941 */ /* 0x000fea0003800000 */
.L_x_109:
        /* <DEDUP_REMOVED lines=12> */
.L_x_112:
[----:B------:R-:W-:Y:S05]  /*7520*/  BSYNC B1 ;  /* 0x0000000000017941 */ /* 0x000fea0003800000 */
.L_x_111:
        /* <DEDUP_REMOVED lines=12> */
.L_x_114:
[----:B------:R-:W-:Y:S05]  /*75f0*/  BSYNC B1 ;  /* 0x0000000000017941 */ /* 0x000fea0003800000 */
.L_x_113:
        /* <DEDUP_REMOVED lines=12> */
.L_x_116:
[----:B------:R-:W-:Y:S05]  /*76c0*/  BSYNC B1 ;  /* 0x0000000000017941 */ /* 0x000fea0003800000 */
.L_x_115:
        /* <DEDUP_REMOVED lines=12> */
.L_x_118:
[----:B------:R-:W-:Y:S05]  /*7790*/  BSYNC B1 ;  /* 0x0000000000017941 */ /* 0x000fea0003800000 */
.L_x_117:
        /* <DEDUP_REMOVED lines=12> */
.L_x_120:
[----:B------:R-:W-:Y:S05]  /*7860*/  BSYNC B1 ;  /* 0x0000000000017941 */ /* 0x000fea0003800000 */
.L_x_119:
        /* <DEDUP_REMOVED lines=12> */
.L_x_122:
[----:B------:R-:W-:Y:S05]  /*7930*/  BSYNC B1 ;  /* 0x0000000000017941 */ /* 0x000fea0003800000 */
.L_x_121:
        /* <DEDUP_REMOVED lines=12> */
.L_x_124:
[----:B------:R-:W-:Y:S05]  /*7a00*/  BSYNC B1 ;  /* 0x0000000000017941 */ /* 0x000fea0003800000 */
.L_x_123:
        /* <DEDUP_REMOVED lines=12> */
.L_x_126:
[----:B------:R-:W-:Y:S05]  /*7ad0*/  BSYNC B1 ;  /* 0x0000000000017941 */ /* 0x000fea0003800000 */
.L_x_125:
        /* <DEDUP_REMOVED lines=12> */
.L_x_128:
[----:B------:R-:W-:Y:S05]  /*7ba0*/  BSYNC B1 ;  /* 0x0000000000017941 */ /* 0x000fea0003800000 */
.L_x_127:
        /* <DEDUP_REMOVED lines=12> */
.L_x_130:
[----:B------:R-:W-:Y:S05]  /*7c70*/  BSYNC B1 ;  /* 0x0000000000017941 */ /* 0x000fea0003800000 */
.L_x_129:
        /* <DEDUP_REMOVED lines=12> */
.L_x_132:
[----:B------:R-:W-:Y:S05]  /*7d40*/  BSYNC B1 ;  /* 0x0000000000017941 */ /* 0x000fea0003800000 */
.L_x_131:
        /* <DEDUP_REMOVED lines=12> */
.L_x_134:
[----:B------:R-:W-:Y:S05]  /*7e10*/  BSYNC B1 ;  /* 0x0000000000017941 */ /* 0x000fea0003800000 */
.L_x_133:
        /* <DEDUP_REMOVED lines=12> */
.L_x_136:
[----:B------:R-:W-:Y:S05]  /*7ee0*/  BSYNC B1 ;  /* 0x0000000000017941 */ /* 0x000fea0003800000 */
.L_x_135:
        /* <DEDUP_REMOVED lines=12> */
.L_x_138:
[----:B------:R-:W-:Y:S05]  /*7fb0*/  BSYNC B1 ;  /* 0x0000000000017941 */ /* 0x000fea0003800000 */
.L_x_137:
        /* <DEDUP_REMOVED lines=12> */
.L_x_140:
[----:B------:R-:W-:Y:S05]  /*8080*/  BSYNC B1 ;  /* 0x0000000000017941 */ /* 0x000fea0003800000 */
.L_x_139:
        /* <DEDUP_REMOVED lines=12> */
.L_x_142:
[----:B------:R-:W-:Y:S05]  /*8150*/  BSYNC B1 ;  /* 0x0000000000017941 */ /* 0x000fea0003800000 */
.L_x_141:
        /* <DEDUP_REMOVED lines=12> */
.L_x_144:
[----:B------:R-:W-:Y:S05]  /*8220*/  BSYNC B1 ;  /* 0x0000000000017941 */ /* 0x000fea0003800000 */
.L_x_143:
        /* <DEDUP_REMOVED lines=12> */
.L_x_146:
[----:B------:R-:W-:Y:S05]  /*82f0*/  BSYNC B1 ;  /* 0x0000000000017941 */ /* 0x000fea0003800000 */
.L_x_145:
        /* <DEDUP_REMOVED lines=12> */
.L_x_148:
[----:B------:R-:W-:Y:S05]  /*83c0*/  BSYNC B1 ;  /* 0x0000000000017941 */ /* 0x000fea0003800000 */
.L_x_147:
        /* <DEDUP_REMOVED lines=12> */
.L_x_150:
[----:B------:R-:W-:Y:S05]  /*8490*/  BSYNC B1 ;  /* 0x0000000000017941 */ /* 0x000fea0003800000 */
.L_x_149:
        /* <DEDUP_REMOVED lines=12> */
.L_x_152:
[----:B------:R-:W-:Y:S05]  /*8560*/  BSYNC B1 ;  /* 0x0000000000017941 */ /* 0x000fea0003800000 */
.L_x_151:
        /* <DEDUP_REMOVED lines=12> */
.L_x_154:
[----:B------:R-:W-:Y:S05]  /*8630*/  BSYNC B1 ;  /* 0x0000000000017941 */ /* 0x000fea0003800000 */
.L_x_153:
        /* <DEDUP_REMOVED lines=12> */
.L_x_156:
[----:B------:R-:W-:Y:S05]  /*8700*/  BSYNC B1 ;  /* 0x0000000000017941 */ /* 0x000fea0003800000 */
.L_x_155:
        /* <DEDUP_REMOVED lines=12> */
.L_x_158:
[----:B------:R-:W-:Y:S05]  /*87d0*/  BSYNC B1 ;  /* 0x0000000000017941 */ /* 0x000fea0003800000 */
.L_x_157:
        /* <DEDUP_REMOVED lines=12> */
.L_x_160:
[----:B------:R-:W-:Y:S05]  /*88a0*/  BSYNC B1 ;  /* 0x0000000000017941 */ /* 0x000fea0003800000 */
.L_x_159:
        /* <DEDUP_REMOVED lines=12> */
.L_x_162:
[----:B------:R-:W-:Y:S05]  /*8970*/  BSYNC B1 ;  /* 0x0000000000017941 */ /* 0x000fea0003800000 */
.L_x_161:
        /* <DEDUP_REMOVED lines=12> */
.L_x_164:
[----:B------:R-:W-:Y:S05]  /*8a40*/  BSYNC B1 ;  /* 0x0000000000017941 */ /* 0x000fea0003800000 */
.L_x_163:
        /* <DEDUP_REMOVED lines=12> */
.L_x_166:
[----:B------:R-:W-:Y:S05]  /*8b10*/  BSYNC B1 ;  /* 0x0000000000017941 */ /* 0x000fea0003800000 */
.L_x_165:
        /* <DEDUP_REMOVED lines=12> */
.L_x_168:
[----:B------:R-:W-:Y:S05]  /*8be0*/  BSYNC B1 ;  /* 0x0000000000017941 */ /* 0x000fea0003800000 */
.L_x_167:
        /* <DEDUP_REMOVED lines=12> */
.L_x_170:
[----:B------:R-:W-:Y:S05]  /*8cb0*/  BSYNC B1 ;  /* 0x0000000000017941 */ /* 0x000fea0003800000 */
.L_x_169:
        /* <DEDUP_REMOVED lines=12> */
.L_x_172:
[----:B------:R-:W-:Y:S05]  /*8d80*/  BSYNC B1 ;  /* 0x0000000000017941 */ /* 0x000fea0003800000 */
.L_x_171:
        /* <DEDUP_REMOVED lines=12> */
.L_x_174:
[----:B------:R-:W-:Y:S05]  /*8e50*/  BSYNC B1 ;  /* 0x0000000000017941 */ /* 0x000fea0003800000 */
.L_x_173:
        /* <DEDUP_REMOVED lines=12> */
.L_x_176:
[----:B------:R-:W-:Y:S05]  /*8f20*/  BSYNC B1 ;  /* 0x0000000000017941 */ /* 0x000fea0003800000 */
.L_x_175:
        /* <DEDUP_REMOVED lines=12> */
.L_x_178:
[----:B------:R-:W-:Y:S05]  /*8ff0*/  BSYNC B1 ;  /* 0x0000000000017941 */ /* 0x000fea0003800000 */
.L_x_177:
        /* <DEDUP_REMOVED lines=12> */
.L_x_180:
[----:B------:R-:W-:Y:S05]  /*90c0*/  BSYNC B1 ;  /* 0x0000000000017941 */ /* 0x000fea0003800000 */
.L_x_179:
        /* <DEDUP_REMOVED lines=12> */
.L_x_182:
[----:B------:R-:W-:Y:S05]  /*9190*/  BSYNC B1 ;  /* 0x0000000000017941 */ /* 0x000fea0003800000 */
.L_x_181:
        /* <DEDUP_REMOVED lines=12> */
.L_x_184:
[----:B------:R-:W-:Y:S05]  /*9260*/  BSYNC B1 ;  /* 0x0000000000017941 */ /* 0x000fea0003800000 */
.L_x_183:
[----:B-----5:R-:W-:Y:S01]  /*9270*/  LOP3.LUT R32, R32, 0xff, RZ, 0xc0, !PT ;  /* 0x000000ff20207812 */ /* 0x020fe200078ec0ff */
[----:B------:R-:W-:Y:S01]  /*9280*/  BSSY B1, `(.L_x_185) ;  /* 0x000000b000017945 */ /* 0x000fe20003800000 */
[----:B------:R-:W-:Y:S02]  /*9290*/  ISETP.LT.OR P4, PT, R35, 0x99, !P0 ;  /* 0x000000992300780c */ /* 0x000fe40004781670 */
[----:B------:R-:W-:-:S05]  /*92a0*/  F2FP.F16.E5M2.UNPACK_B R32, R32 ;  /* 0x00000020ff20723e */ /* 0x000fca00020004ff */
[----:B------:R-:W-:-:S05]  /*92b0*/  HADD2.F32 R32, -RZ, R32.H0_H0 ;  /* 0x20000020ff207230 */ /* 0x000fca0000004100 */
[----:B------:R-:W-:-:S04]  /*92c0*/  FMUL R32, R32, UR19 ;  /* 0x0000001320207c20 */ /* 0x000fc80008400000 */
[----:B------:R-:W-:Y:S01]  /*92d0*/  FFMA R32, R23, UR20, R32 ;  /* 0x0000001417207c23 */ /* 0x000fe20008000020 */
[----:B------:R-:W-:-:S04]  /*92e0*/  PRMT R23, RZ, 0x7610, R23 ;  /* 0x00007610ff177816 */ /* 0x000fc80000000017 */
[----:B-1----:R-:W-:-:S05]  /*92f0*/  F2FP.SATFINITE.E5M2.F32.PACK_AB_MERGE_C R33, RZ, R32, RZ ;  /* 0x00000020ff21723e */ /* 0x002fca00048060ff */
[----:B------:R1:W-:Y:S01]  /*9300*/  @!P3 STG.E.U8 desc[UR16][R26.64+0x91], R33 ;  /* 0x000091211a00b986 */ /* 0x0003e2000c101110 */
[----:B------:R-:W-:Y:S05]  /*9310*/  @P4 BRA `(.L_x_186) ;  /* 0x0000000000044947 */ /* 0x000fea0003800000 */
[----:B------:R0:W5:Y:S02]  /*9320*/  LDG.E.U8 R23, desc[UR16][R28.64+0x98] ;  /* 0x000098101c177981 */ /* 0x000164000c1e1100 */
.L_x_186:
[----:B------:R-:W-:Y:S05]  /*9330*/  BSYNC B1 ;  /* 0x0000000000017941 */ /* 0x000fea0003800000 */
.L_x_185:
        /* <DEDUP_REMOVED lines=8> */
[----:B------:R-:W-:-:S05]  /*93c0*/  F2FP.SATFINITE.E5M2.F32.PACK_AB_MERGE_C R23, RZ, R23, RZ ;  /* 0x00000017ff17723e */ /* 0x000fca00048060ff */
[----:B------:R0:W-:Y:S01]  /*93d0*/  @!P4 STG.E.U8 desc[UR16][R24.64+0x98], R23 ;  /* 0x000098171800c986 */ /* 0x0001e2000c101110 */
[----:B------:R-:W-:Y:S05]  /*93e0*/  @P3 BRA `(.L_x_188) ;  /* 0x0000000000043947 */ /* 0x000fea0003800000 */
[----:B------:R0:W5:Y:S02]  /*93f0*/  LDG.E.U8 R22, desc[UR16][R28.64+0x99] ;  /* 0x000099101c167981 */ /* 0x000164000c1e1100 */
.L_x_188:
[----:B------:R-:W-:Y:S05]  /*9400*/  BSYNC B1 ;  /* 0x0000000000017941 */ /* 0x000fea0003800000 */
.L_x_187:
        /* <DEDUP_REMOVED lines=8> */
[----:B0-----:R-:W-:-:S05]  /*9490*/  F2FP.SATFINITE.E5M2.F32.PACK_AB_MERGE_C R23, RZ, R22, RZ ;  /* 0x00000016ff17723e */ /* 0x001fca00048060ff */
[----:B------:R0:W-:Y:S01]  /*94a0*/  @!P3 STG.E.U8 desc[UR16][R24.64+0x99], R23 ;  /* 0x000099171800b986 */ /* 0x0001e2000c101110 */
[----:B------:R-:W-:Y:S05]  /*94b0*/  @P4 BRA `(.L_x_190) ;  /* 0x0000000000044947 */ /* 0x000fea0003800000 */
[----:B------:R0:W5:Y:S02]  /*94c0*/  LDG.E.U8 R21, desc[UR16][R30.64+0x98] ;  /* 0x000098101e157981 */ /* 0x000164000c1e1100 */
.L_x_190:
[----:B------:R-:W-:Y:S05]  /*94d0*/  BSYNC B1 ;  /* 0x0000000000017941 */ /* 0x000fea0003800000 */
.L_x_189:
        /* <DEDUP_REMOVED lines=12> */
.L_x_192:
[----:B------:R-:W-:Y:S05]  /*95a0*/  BSYNC B1 ;  /* 0x0000000000017941 */ /* 0x000fea0003800000 */
.L_x_191:
        /* <DEDUP_REMOVED lines=12> */
.L_x_194:
[----:B------:R-:W-:Y:S05]  /*9670*/  BSYNC B1 ;  /* 0x0000000000017941 */ /* 0x000fea0003800000 */
.L_x_193:
        /* <DEDUP_REMOVED lines=12> */
.L_x_196:
[----:B------:R-:W-:Y:S05]  /*9740*/  BSYNC B1 ;  /* 0x0000000000017941 */ /* 0x000fea0003800000 */
.L_x_195:
        /* <DEDUP_REMOVED lines=12> */
.L_x_198:
[----:B------:R-:W-:Y:S05]  /*9810*/  BSYNC B1 ;  /* 0x0000000000017941 */ /* 0x000fea0003800000 */
.L_x_197:
        /* <DEDUP_REMOVED lines=12> */
.L_x_200:
[----:B------:R-:W-:Y:S05]  /*98e0*/  BSYNC B1 ;  /* 0x0000000000017941 */ /* 0x000fea0003800000 */
.L_x_199:
        /* <DEDUP_REMOVED lines=12> */
.L_x_202:
[----:B------:R-:W-:Y:S05]  /*99b0*/  BSYNC B1 ;  /* 0x0000000000017941 */ /* 0x000fea0003800000 */
.L_x_201:
        /* <DEDUP_REMOVED lines=12> */
.L_x_204:
[----:B------:R-:W-:Y:S05]  /*9a80*/  BSYNC B1 ;  /* 0x0000000000017941 */ /* 0x000fea0003800000 */
.L_x_203:
        /* <DEDUP_REMOVED lines=12> */
.L_x_206:
[----:B------:R-:W-:Y:S05]  /*9b50*/  BSYNC B1 ;  /* 0x0000000000017941 */ /* 0x000fea0003800000 */
.L_x_205:
        /* <DEDUP_REMOVED lines=12> */
.L_x_208:
[----:B------:R-:W-:Y:S05]  /*9c20*/  BSYNC B1 ;  /* 0x0000000000017941 */ /* 0x000fea0003800000 */
.L_x_207:
        /* <DEDUP_REMOVED lines=12> */
.L_x_210:
[----:B------:R-:W-:Y:S05]  /*9cf0*/  BSYNC B1 ;  /* 0x0000000000017941 */ /* 0x000fea0003800000 */
.L_x_209:
        /* <DEDUP_REMOVED lines=12> */
.L_x_212:
[----:B------:R-:W-:Y:S05]  /*9dc0*/  BSYNC B1 ;  /* 0x0000000000017941 */ /* 0x000fea0003800000 */
.L_x_211:
        /* <DEDUP_REMOVED lines=12> */
.L_x_214:
[----:B------:R-:W-:Y:S05]  /*9e90*/  BSYNC B1 ;  /* 0x0000000000017941 */ /* 0x000fea0003800000 */
.L_x_213:
        /* <DEDUP_REMOVED lines=12> */
.L_x_216:
[----:B------:R-:W-:Y:S05]  /*9f60*/  BSYNC B1 ;  /* 0x0000000000017941 */ /* 0x000fea0003800000 */
.L_x_215:
        /* <DEDUP_REMOVED lines=12> */
.L_x_218:
[----:B------:R-:W-:Y:S05]  /*a030*/  BSYNC B1 ;  /* 0x0000000000017941 */ /* 0x000fea0003800000 */
.L_x_217:
        /* <DEDUP_REMOVED lines=12> */
.L_x_220:
[----:B------:R-:W-:Y:S05]  /*a100*/  BSYNC B1 ;  /* 0x0000000000017941 */ /* 0x000fea0003800000 */
.L_x_219:
        /* <DEDUP_REMOVED lines=12> */
.L_x_222:
[----:B------:R-:W-:Y:S05]  /*a1d0*/  BSYNC B1 ;  /* 0x0000000000017941 */ /* 0x000fea0003800000 */
.L_x_221:
        /* <DEDUP_REMOVED lines=12> */
.L_x_224:
[----:B------:R-:W-:Y:S05]  /*a2a0*/  BSYNC B1 ;  /* 0x0000000000017941 */ /* 0x000fea0003800000 */
.L_x_223:
        /* <DEDUP_REMOVED lines=12> */
.L_x_226:
[----:B------:R-:W-:Y:S05]  /*a370*/  BSYNC B1 ;  /* 0x0000000000017941 */ /* 0x000fea0003800000 */
.L_x_225:
        /* <DEDUP_REMOVED lines=12> */
.L_x_228:
[----:B------:R-:W-:Y:S05]  /*a440*/  BSYNC B1 ;  /* 0x0000000000017941 */ /* 0x000fea0003800000 */
.L_x_227:
[----:B-----5:R-:W-:Y:S01]  /*a450*/  LOP3.LUT R2, R2, 0xff, RZ, 0xc0, !PT ;  /* 0x000000ff02027812 */ /* 0x020fe200078ec0ff */
[----:B------:R-:W-:Y:S01]  /*a460*/  BSSY B1, `(.L_x_229) ;  /* 0x000000b000017945 */ /* 0x000fe20003800000 */
[----:B------:R-:W-:Y:S02]  /*a470*/  ISETP.LT.OR P4, PT, R35, 0xc1, !P1 ;  /* 0x000000c12300780c */ /* 0x000fe40004f81670 */
[----:B------:R-:W-:-:S05]  /*a480*/  F2FP.F16.E5M2.UNPACK_B R2, R2 ;  /* 0x00000002ff02723e */ /* 0x000fca00020004ff */
[----:B------:R-:W-:-:S05]  /*a490*/  HADD2.F32 R2, -RZ, R2.H0_H0 ;  /* 0x20000002ff027230 */ /* 0x000fca0000004100 */
[----:B0-----:R-:W-:-:S04]  /*a4a0*/  FMUL R3, R2, UR19 ;  /* 0x0000001302037c20 */ /* 0x001fc80008400000 */
[----:B------:R-:W-:Y:S01]  /*a4b0*/  FFMA R3, R0, UR20, R3 ;  /* 0x0000001400037c23 */ /* 0x000fe20008000003 */
[----:B------:R-:W-:-:S04]  /*a4c0*/  PRMT R0, RZ, 0x7610, R0 ;  /* 0x00007610ff007816 */ /* 0x000fc80000000000 */
[----:B------:R-:W-:-:S05]  /*a4d0*/  F2FP.SATFINITE.E5M2.F32.PACK_AB_MERGE_C R3, RZ, R3, RZ ;  /* 0x00000003ff03723e */ /* 0x000fca00048060ff */
[----:B------:R0:W-:Y:S01]  /*a4e0*/  @!P3 STG.E.U8 desc[UR16][R24.64+0xc1], R3 ;  /* 0x0000c1031800b986 */ /* 0x0001e2000c101110 */
[----:B------:R-:W-:Y:S05]  /*a4f0*/  @P4 BRA `(.L_x_230) ;  /* 0x0000000000044947 */ /* 0x000fea0003800000 */
[----:B------:R0:W5:Y:S02]  /*a500*/  LDG.E.U8 R0, desc[UR16][R30.64+0xc0] ;  /* 0x0000c0101e007981 */ /* 0x000164000c1e1100 */
.L_x_230:
[----:B------:R-:W-:Y:S05]  /*a510*/  BSYNC B1 ;  /* 0x0000000000017941 */ /* 0x000fea0003800000 */
.L_x_229:
[----:B------:R-:W2:Y:S01]  /*a520*/  LDL.LU R2, [R1] ;  /* 0x0000000001027983 */ /* 0x000ea20000300800 */
[----:B-----5:R-:W-:Y:S01]  /*a530*/  LOP3.LUT R0, R0, 0xff, RZ, 0xc0, !PT ;  /* 0x000000ff00007812 */ /* 0x020fe200078ec0ff */
[----:B------:R-:W-:Y:S01]  /*a540*/  BSSY B1, `(.L_x_231) ;  /* 0x000000b000017945 */ /* 0x000fe20003800000 */
[----:B------:R-:W-:Y:S02]  /*a550*/  ISETP.LT.OR P3, PT, R35, 0xc2, !P1 ;  /* 0x000000c22300780c */ /* 0x000fe40004f61670 */
[----:B------:R-:W-:-:S05]  /*a560*/  F2FP.F16.E5M2.UNPACK_B R0, R0 ;  /* 0x00000000ff00723e */ /* 0x000fca00020004ff */
[----:B------:R-:W-:-:S05]  /*a570*/  HADD2.F32 R0, -RZ, R0.H0_H0 ;  /* 0x20000000ff007230 */ /* 0x000fca0000004100 */
[----:B------:R-:W-:-:S04]  /*a580*/  FMUL R0, R0, UR19 ;  /* 0x0000001300007c20 */ /* 0x000fc80008400000 */
[----:B--2---:R-:W-:-:S05]  /*a590*/  FFMA R0, R2, UR20, R0 ;  /* 0x0000001402007c23 */ /* 0x004fca0008000000 */
[----:B0-----:R-:W-:Y:S02]  /*a5a0*/  F2FP.SATFINITE.E5M2.F32.PACK_AB_MERGE_C R3, RZ, R0, RZ ;  /* 0x00000000ff03723e */ /* 0x001fe400048060ff */
[----:B------:R-:W-:-:S03]  /*a5b0*/  PRMT R0, RZ, 0x7610, R0 ;  /* 0x00007610ff007816 */ /* 0x000fc60000000000 */
[----:B------:R0:W-:Y:S01]  /*a5c0*/  @!P4 STG.E.U8 desc[UR16][R26.64+0xc0], R3 ;  /* 0x0000c0031a00c986 */ /* 0x0001e2000c101110 */
[----:B------:R-:W-:Y:S05]  /*a5d0*/  @P3 BRA `(.L_x_232) ;  /* 0x0000000000043947 */ /* 0x000fea0003800000 */
[----:B------:R2:W5:Y:S02]  /*a5e0*/  LDG.E.U8 R0, desc[UR16][R30.64+0xc1] ;  /* 0x0000c1101e007981 */ /* 0x000564000c1e1100 */
.L_x_232:
[----:B------:R-:W-:Y:S05]  /*a5f0*/  BSYNC B1 ;  /* 0x0000000000017941 */ /* 0x000fea0003800000 */
.L_x_231:
[----:B------:R-:W3:Y:S01]  /*a600*/  LDL.LU R2, [R1+0x4] ;  /* 0x0000040001027983 */ /* 0x000ee20000300800 */
[----:B-----5:R-:W-:Y:S01]  /*a610*/  LOP3.LUT R0, R0, 0xff, RZ, 0xc0, !PT ;  /* 0x000000ff00007812 */ /* 0x020fe200078ec0ff */
[----:B------:R-:W-:Y:S01]  /*a620*/  BSSY B1, `(.L_x_233) ;  /* 0x000000b000017945 */ /* 0x000fe20003800000 */
[----:B------:R-:W-:Y:S02]  /*a630*/  ISETP.LT.OR P4, PT, R35, 0xc9, !P0 ;  /* 0x000000c92300780c */ /* 0x000fe40004781670 */
[----:B------:R-:W-:-:S05]  /*a640*/  F2FP.F16.E5M2.UNPACK_B R0, R0 ;  /* 0x00000000ff00723e */ /* 0x000fca00020004ff */
[----:B------:R-:W-:-:S05]  /*a650*/  HADD2.F32 R0, -RZ, R0.H0_H0 ;  /* 0x20000000ff007230 */ /* 0x000fca0000004100 */
[----:B------:R-:W-:-:S04]  /*a660*/  FMUL R0, R0, UR19 ;  /* 0x0000001300007c20 */ /* 0x000fc80008400000 */
[----:B---3--:R-:W-:-:S05]  /*a670*/  FFMA R0, R2, UR20, R0 ;  /* 0x0000001402007c23 */ /* 0x008fca0008000000 */
[----:B0-----:R-:W-:Y:S02]  /*a680*/  F2FP.SATFINITE.E5M2.F32.PACK_AB_MERGE_C R3, RZ, R0, RZ ;  /* 0x00000000ff03723e */ /* 0x001fe400048060ff */
[----:B------:R-:W-:-:S03]  /*a690*/  PRMT R0, RZ, 0x7610, R0 ;  /* 0x00007610ff007816 */ /* 0x000fc60000000000 */
[----:B------:R0:W-:Y:S01]  /*a6a0*/  @!P3 STG.E.U8 desc[UR16][R26.64+0xc1], R3 ;  /* 0x0000c1031a00b986 */ /* 0x0001e2000c101110 */
[----:B------:R-:W-:Y:S05]  /*a6b0*/  @P4 BRA `(.L_x_234) ;  /* 0x0000000000044947 */ /* 0x000fea0003800000 */
[----:B------:R3:W5:Y:S02]  /*a6c0*/  LDG.E.U8 R0, desc[UR16][R28.64+0xc8] ;  /* 0x0000c8101c007981 */ /* 0x000764000c1e1100 */
.L_x_234:
[----:B------:R-:W-:Y:S05]  /*a6d0*/  BSYNC B1 ;  /* 0x0000000000017941 */ /* 0x000fea0003800000 */
.L_x_233:
[----:B------:R-:W2:Y:S01]  /*a6e0*/  LDL.LU R2, [R1+0x8] ;  /* 0x0000080001027983 */ /* 0x000ea20000300800 */
        /* <DEDUP_REMOVED lines=12> */
.L_x_236:
[----:B------:R-:W-:Y:S05]  /*a7b0*/  BSYNC B1 ;  /* 0x0000000000017941 */ /* 0x000fea0003800000 */
.L_x_235:
        /* <DEDUP_REMOVED lines=13> */
.L_x_238:
[----:B------:R-:W-:Y:S05]  /*a890*/  BSYNC B1 ;  /* 0x0000000000017941 */ /* 0x000fea0003800000 */
.L_x_237:
        /* <DEDUP_REMOVED lines=13> */
.L_x_240:
[----:B------:R-:W-:Y:S05]  /*a970*/  BSYNC B1 ;  /* 0x0000000000017941 */ /* 0x000fea0003800000 */
.L_x_239:
        /* <DEDUP_REMOVED lines=13> */
.L_x_242:
[----:B------:R-:W-:Y:S05]  /*aa50*/  BSYNC B1 ;  /* 0x0000000000017941 */ /* 0x000fea0003800000 */
.L_x_241:
        /* <DEDUP_REMOVED lines=13> */
.L_x_244:
[----:B------:R-:W-:Y:S05]  /*ab30*/  BSYNC B1 ;  /* 0x0000000000017941 */ /* 0x000fea0003800000 */
.L_x_243:
        /* <DEDUP_REMOVED lines=13> */
.L_x_246:
[----:B------:R-:W-:Y:S05]  /*ac10*/  BSYNC B1 ;  /* 0x0000000000017941 */ /* 0x000fea0003800000 */
.L_x_245:
        /* <DEDUP_REMOVED lines=13> */
.L_x_248:
[----:B------:R-:W-:Y:S05]  /*acf0*/  BSYNC B1 ;  /* 0x0000000000017941 */ /* 0x000fea0003800000 */
.L_x_247:
        /* <DEDUP_REMOVED lines=13> */
.L_x_250:
[----:B------:R-:W-:Y:S05]  /*add0*/  BSYNC B1 ;  /* 0x0000000000017941 */ /* 0x000fea0003800000 */
.L_x_249:
        /* <DEDUP_REMOVED lines=13> */
.L_x_252:
[----:B------:R-:W-:Y:S05]  /*aeb0*/  BSYNC B1 ;  /* 0x0000000000017941 */ /* 0x000fea0003800000 */
.L_x_251:
        /* <DEDUP_REMOVED lines=13> */
.L_x_254:
[----:B------:R-:W-:Y:S05]  /*af90*/  BSYNC B1 ;  /* 0x0000000000017941 */ /* 0x000fea0003800000 */
.L_x_253:
        /* <DEDUP_REMOVED lines=13> */
.L_x_256:
[----:B------:R-:W-:Y:S05]  /*b070*/  BSYNC B1 ;  /* 0x0000000000017941 */ /* 0x000fea0003800000 */
.L_x_255:
        /* <DEDUP_REMOVED lines=13> */
.L_x_258:
[----:B------:R-:W-:Y:S05]  /*b150*/  BSYNC B1 ;  /* 0x0000000000017941 */ /* 0x000fea0003800000 */
.L_x_257:
        /* <DEDUP_REMOVED lines=13> */
.L_x_260:
[----:B------:R-:W-:Y:S05]  /*b230*/  BSYNC B1 ;  /* 0x0000000000017941 */ /* 0x000fea0003800000 */
.L_x_259:
        /* <DEDUP_REMOVED lines=13> */
.L_x_262:
[----:B------:R-:W-:Y:S05]  /*b310*/  BSYNC B1 ;  /* 0x0000000000017941 */ /* 0x000fea0003800000 */
.L_x_261:
        /* <DEDUP_REMOVED lines=13> */
.L_x_264:
[----:B------:R-:W-:Y:S05]  /*b3f0*/  BSYNC B1 ;  /* 0x0000000000017941 */ /* 0x000fea0003800000 */
.L_x_263:
        /* <DEDUP_REMOVED lines=13> */
.L_x_266:
[----:B------:R-:W-:Y:S05]  /*b4d0*/  BSYNC B1 ;  /* 0x0000000000017941 */ /* 0x000fea0003800000 */
.L_x_265:
        /* <DEDUP_REMOVED lines=13> */
.L_x_268:
[----:B------:R-:W-:Y:S05]  /*b5b0*/  BSYNC B1 ;  /* 0x0000000000017941 */ /* 0x000fea0003800000 */
.L_x_267:
        /* <DEDUP_REMOVED lines=13> */
.L_x_270:
[----:B------:R-:W-:Y:S05]  /*b690*/  BSYNC B1 ;  /* 0x0000000000017941 */ /* 0x000fea0003800000 */
.L_x_269:
        /* <DEDUP_REMOVED lines=13> */
.L_x_272:
[----:B------:R-:W-:Y:S05]  /*b770*/  BSYNC B1 ;  /* 0x0000000000017941 */ /* 0x000fea0003800000 */
.L_x_271:
        /* <DEDUP_REMOVED lines=13> */
.L_x_274:
[----:B------:R-:W-:Y:S05]  /*b850*/  BSYNC B1 ;  /* 0x0000000000017941 */ /* 0x000fea0003800000 */
.L_x_273:
        /* <DEDUP_REMOVED lines=13> */
.L_x_276:
[----:B------:R-:W-:Y:S05]  /*b930*/  BSYNC B1 ;  /* 0x0000000000017941 */ /* 0x000fea0003800000 */
.L_x_275:
        /* <DEDUP_REMOVED lines=13> */
.L_x_278:
[----:B------:R-:W-:Y:S05]  /*ba10*/  BSYNC B1 ;  /* 0x0000000000017941 */ /* 0x000fea0003800000 */
.L_x_277:
        /* <DEDUP_REMOVED lines=13> */
.L_x_280:
[----:B------:R-:W-:Y:S05]  /*baf0*/  BSYNC B1 ;  /* 0x0000000000017941 */ /* 0x000fea0003800000 */
.L_x_279:
        /* <DEDUP_REMOVED lines=13> */
.L_x_282:
[----:B------:R-:W-:Y:S05]  /*bbd0*/  BSYNC B1 ;  /* 0x0000000000017941 */ /* 0x000fea0003800000 */
.L_x_281:
        /* <DEDUP_REMOVED lines=13> */
.L_x_284:
[----:B------:R-:W-:Y:S05]  /*bcb0*/  BSYNC B1 ;  /* 0x0000000000017941 */ /* 0x000fea0003800000 */
.L_x_283:
        /* <DEDUP_REMOVED lines=13> */
.L_x_286:
[----:B------:R-:W-:Y:S05]  /*bd90*/  BSYNC B1 ;  /* 0x0000000000017941 */ /* 0x000fea0003800000 */
.L_x_285:
        /* <DEDUP_REMOVED lines=13> */
.L_x_288:
[----:B------:R-:W-:Y:S05]  /*be70*/  BSYNC B1 ;  /* 0x0000000000017941 */ /* 0x000fea0003800000 */
.L_x_287:
[----:B------:R-:W-:Y:S05]  /*be80*/  @P1 BRA `(.L_x_289) ;  /* 0x0000002000a41947 */ /* 0x000fea0003800000 */
[----:B------:R-:W2:Y:S01]  /*be90*/  LDL.LU R2, [R1+0x74] ;  /* 0x0000740001027983 */ /* 0x000ea20000300800 */
[----:B-----5:R-:W-:-:S04]  /*bea0*/  LOP3.LUT R0, R0, 0xff, RZ, 0xc0, !PT ;  /* 0x000000ff00007812 */ /* 0x020fc800078ec0ff */
[----:B------:R-:W-:-:S05]  /*beb0*/  F2FP.F16.E5M2.UNPACK_B R0, R0 ;  /* 0x00000000ff00723e */ /* 0x000fca00020004ff */
[----:B------:R-:W-:-:S05]  /*bec0*/  HADD2.F32 R0, -RZ, R0.H0_H0 ;  /* 0x20000000ff007230 */ /* 0x000fca0000004100 */
[----:B------:R-:W-:-:S04]  /*bed0*/  FMUL R0, R0, UR19 ;  /* 0x0000001300007c20 */ /* 0x000fc80008400000 */
[----:B--2---:R-:W-:-:S05]  /*bee0*/  FFMA R0, R2, UR20, R0 ;  /* 0x0000001402007c23 */ /* 0x004fca0008000000 */
[----:B0-----:R-:W-:-:S05]  /*bef0*/  F2FP.SATFINITE.E5M2.F32.PACK_AB_MERGE_C R3, RZ, R0, RZ ;  /* 0x00000000ff03723e */ /* 0x001fca00048060ff */
[----:B------:R0:W-:Y:S01]  /*bf00*/  STG.E.U8 desc[UR16][R26.64+0xf9], R3 ;  /* 0x0000f9031a007986 */ /* 0x0001e2000c101110 */
[----:B------:R-:W-:Y:S05]  /*bf10*/  BRA `(.L_x_289) ;  /* 0x0000002000807947 */ /* 0x000fea0003800000 */
.L_x_32:
[----:B------:R-:W-:Y:S01]  /*bf20*/  ISETP.GE.AND P1, PT, R38, 0x1, PT ;  /* 0x000000012600780c */ /* 0x000fe20003f26270 */
[----:B------:R-:W-:Y:S01]  /*bf30*/  FMUL R226, R226, UR20 ;  /* 0x00000014e2e27c20 */ /* 0x000fe20008400000 */
[----:B------:R-:W2:Y:S01]  /*bf40*/  LDL.LU R227, [R1+0x10] ;  /* 0x0000100001e37983 */ /* 0x000ea20000300800 */
[----:B------:R-:W-:Y:S01]  /*bf50*/  ISETP.GE.AND P0, PT, R38, 0x9, PT ;  /* 0x000000092600780c */ /* 0x000fe20003f06270 */
[----:B------:R-:W-:Y:S01]  /*bf60*/  FMUL R225, R225, UR20 ;  /* 0x00000014e1e17c20 */ /* 0x000fe20008400000 */
[C---:B------:R-:W-:Y:S02]  /*bf70*/  ISETP.LT.OR P4, PT, R35.reuse, 0x1, !P1 ;  /* 0x000000012300780c */ /* 0x040fe40004f81670 */
[C---:B------:R-:W-:Y:S02]  /*bf80*/  ISETP.LT.OR P5, PT, R35.reuse, 0x2, !P1 ;  /* 0x000000022300780c */ /* 0x040fe40004fa1670 */
[----:B------:R-:W-:Y:S02]  /*bf90*/  F2FP.SATFINITE.E5M2.F32.PACK_AB_MERGE_C R29, RZ, R226, RZ ;  /* 0x000000e2ff1d723e */ /* 0x000fe400048060ff */
[C---:B------:R-:W-:Y:S01]  /*bfa0*/  ISETP.LT.OR P3, PT, R35.reuse, 0x1, !P0 ;  /* 0x000000012300780c */ /* 0x040fe20004761670 */
[----:B------:R-:W-:Y:S01]  /*bfb0*/  FMUL R224, R224, UR20 ;  /* 0x00000014e0e07c20 */ /* 0x000fe20008400000 */
[----:B------:R-:W-:Y:S01]  /*bfc0*/  ISETP.LT.OR P6, PT, R35, 0xa, !P1 ;  /* 0x0000000a2300780c */ /* 0x000fe20004fc1670 */
[----:B------:R-:W-:Y:S01]  /*bfd0*/  FMUL R223, R223, UR20 ;  /* 0x00000014dfdf7c20 */ /* 0x000fe20008400000 */
[----:B------:R-:W-:Y:S01]  /*bfe0*/  F2FP.SATFINITE.E5M2.F32.PACK_AB_MERGE_C R225, RZ, R225, RZ ;  /* 0x000000e1ffe1723e */ /* 0x000fe200048060ff */
[----:B------:R-:W-:Y:S01]  /*bff0*/  FMUL R221, R221, UR20 ;  /* 0x00000014dddd7c20 */ /* 0x000fe20008400000 */
[----:B------:R-:W-:Y:S01]  /*c000*/  FMUL R222, R222, UR20 ;  /* 0x00000014dede7c20 */ /* 0x000fe20008400000 */
[----:B------:R0:W-:Y:S01]  /*c010*/  @!P4 STG.E.U8 desc[UR16][R24.64], R29 ;  /* 0x0000001d1800c986 */ /* 0x0001e2000c101110 */
[----:B------:R-:W-:-:S02]  /*c020*/  ISETP.LT.OR P4, PT, R35, 0x2, !P0 ;  /* 0x000000022300780c */ /* 0x000fc40004781670 */
[----:B------:R-:W-:Y:S01]  /*c030*/  F2FP.SATFINITE.E5M2.F32.PACK_AB_MERGE_C R31, RZ, R224, RZ ;  /* 0x000000e0ff1f723e */ /* 0x000fe200048060ff */
[----:B------:R1:W-:Y:S01]  /*c040*/  @!P5 STG.E.U8 desc[UR16][R24.64+0x1], R225 ;  /* 0x000001e11800d986 */ /* 0x0003e2000c101110 */
[C---:B------:R-:W-:Y:S02]  /*c050*/  ISETP.LT.OR P5, PT, R35.reuse, 0x9, !P1 ;  /* 0x000000092300780c */ /* 0x040fe40004fa1670 */
[----:B------:R-:W-:Y:S01]  /*c060*/  F2FP.SATFINITE.E5M2.F32.PACK_AB_MERGE_C R223, RZ, R223, RZ ;  /* 0x000000dfffdf723e */ /* 0x000fe200048060ff */
[----:B------:R-:W-:Y:S01]  /*c070*/  FMUL R220, R220, UR20 ;  /* 0x00000014dcdc7c20 */ /* 0x000fe20008400000 */
[----:B------:R-:W-:Y:S01]  /*c080*/  F2FP.SATFINITE.E5M2.F32.PACK_AB_MERGE_C R221, RZ, R221, RZ ;  /* 0x000000ddffdd723e */ /* 0x000fe200048060ff */
[----:B------:R-:W-:Y:S01]  /*c090*/  @!P3 STG.E.U8 desc[UR16][R26.64], R31 ;  /* 0x0000001f1a00b986 */ /* 0x000fe2000c101110 */
[----:B------:R-:W-:-:S03]  /*c0a0*/  ISETP.LT.OR P3, PT, R35, 0x9, !P0 ;  /* 0x000000092300780c */ /* 0x000fc60004761670 */
[----:B------:R-:W-:Y:S01]  /*c0b0*/  @!P4 STG.E.U8 desc[UR16][R26.64+0x1], R223 ;  /* 0x000001df1a00c986 */ /* 0x000fe2000c101110 */
[----:B------:R-:W-:-:S03]  /*c0c0*/  ISETP.LT.OR P4, PT, R35, 0xa, !P0 ;  /* 0x0000000a2300780c */ /* 0x000fc60004781670 */
[----:B------:R-:W-:Y:S01]  /*c0d0*/  @!P6 STG.E.U8 desc[UR16][R24.64+0x9], R221 ;  /* 0x000009dd1800e986 */ /* 0x000fe2000c101110 */
[----:B------:R-:W-:Y:S01]  /*c0e0*/  ISETP.LT.OR P6, PT, R35, 0x12, !P1 ;  /* 0x000000122300780c */ /* 0x000fe20004fc1670 */
[----:B------:R-:W-:Y:S01]  /*c0f0*/  FMUL R219, R219, UR20 ;  /* 0x00000014dbdb7c20 */ /* 0x000fe20008400000 */
[----:B0-----:R-:W-:Y:S01]  /*c100*/  F2FP.SATFINITE.E5M2.F32.PACK_AB_MERGE_C R29, RZ, R222, RZ ;  /* 0x000000deff1d723e */ /* 0x001fe200048060ff */
[----:B------:R-:W-:Y:S01]  /*c110*/  FMUL R217, R217, UR20 ;  /* 0x00000014d9d97c20 */ /* 0x000fe20008400000 */
[----:B------:R-:W3:Y:S01]  /*c120*/  LDL.LU R226, [R1+0xc] ;  /* 0x00000c0001e27983 */ /* 0x000ee20000300800 */
[----:B------:R-:W-:Y:S02]  /*c130*/  F2FP.SATFINITE.E5M2.F32.PACK_AB_MERGE_C R33, RZ, R220, RZ ;  /* 0x000000dcff21723e */ /* 0x000fe400048060ff */
[----:B------:R-:W-:Y:S01]  /*c140*/  F2FP.SATFINITE.E5M2.F32.PACK_AB_MERGE_C R219, RZ, R219, RZ ;  /* 0x000000dbffdb723e */ /* 0x000fe200048060ff */
[----:B------:R0:W-:Y:S01]  /*c150*/  @!P5 STG.E.U8 desc[UR16][R24.64+0x8], R29 ;  /* 0x0000081d1800d986 */ /* 0x0001e2000c101110 */
[----:B------:R-:W-:-:S02]  /*c160*/  ISETP.LT.OR P5, PT, R35, 0x11, !P1 ;  /* 0x000000112300780c */ /* 0x000fc40004fa1670 */
[----:B------:R-:W-:Y:S01]  /*c170*/  F2FP.SATFINITE.E5M2.F32.PACK_AB_MERGE_C R217, RZ, R217, RZ ;  /* 0x000000d9ffd9723e */ /* 0x000fe200048060ff */
[----:B-1----:R-:W4:Y:S01]  /*c180*/  LDL.LU R225, [R1+0x8] ;  /* 0x0000080001e17983 */ /* 0x002f220000300800 */
[----:B------:R-:W-:-:S03]  /*c190*/  FMUL R218, R218, UR20 ;  /* 0x00000014dada7c20 */ /* 0x000fc60008400000 */
[----:B------:R-:W3:Y:S04]  /*c1a0*/  LDL.LU R224, [R1+0x4] ;  /* 0x0000040001e07983 */ /* 0x000ee80000300800 */
[----:B------:R-:W4:Y:S01]  /*c1b0*/  LDL.LU R222, [R1] ;  /* 0x0000000001de7983 */ /* 0x000f220000300800 */
[----:B0-----:R-:W-:Y:S01]  /*c1c0*/  F2FP.SATFINITE.E5M2.F32.PACK_AB_MERGE_C R29, RZ, R218, RZ ;  /* 0x000000daff1d723e */ /* 0x001fe200048060ff */
[----:B------:R-:W-:Y:S01]  /*c1d0*/  FMUL R216, R216, UR20 ;  /* 0x00000014d8d87c20 */ /* 0x000fe20008400000 */
[----:B------:R-:W-:Y:S01]  /*c1e0*/  FMUL R215, R215, UR20 ;  /* 0x00000014d7d77c20 */ /* 0x000fe20008400000 */
[----:B------:R0:W-:Y:S01]  /*c1f0*/  @!P3 STG.E.U8 desc[UR16][R26.64+0x8], R33 ;  /* 0x000008211a00b986 */ /* 0x0001e2000c101110 */
[----:B------:R-:W-:Y:S01]  /*c200*/  ISETP.LT.OR P3, PT, R35, 0x11, !P0 ;  /* 0x000000112300780c */ /* 0x000fe20004761670 */
[----:B------:R-:W-:Y:S01]  /*c210*/  FMUL R213, R213, UR20 ;  /* 0x00000014d5d57c20 */ /* 0x000fe20008400000 */
[----:B------:R-:W-:Y:S01]  /*c220*/  F2FP.SATFINITE.E5M2.F32.PACK_AB_MERGE_C R31, RZ, R216, RZ ;  /* 0x000000d8ff1f723e */ /* 0x000fe200048060ff */
[----:B------:R-:W-:Y:S01]  /*c230*/  @!P4 STG.E.U8 desc[UR16][R26.64+0x9], R219 ;  /* 0x000009db1a00c986 */ /* 0x000fe2000c101110 */
[C---:B------:R-:W-:Y:S01]  /*c240*/  ISETP.LT.OR P4, PT, R35.reuse, 0x12, !P0 ;  /* 0x000000122300780c */ /* 0x040fe20004781670 */
[----:B------:R-:W-:Y:S01]  /*c250*/  FMUL R214, R214, UR20 ;  /* 0x00000014d6d67c20 */ /* 0x000fe20008400000 */
[----:B------:R-:W-:Y:S01]  /*c260*/  F2FP.SATFINITE.E5M2.F32.PACK_AB_MERGE_C R215, RZ, R215, RZ ;  /* 0x000000d7ffd7723e */ /* 0x000fe200048060ff */
[----:B------:R-:W-:Y:S01]  /*c270*/  @!P6 STG.E.U8 desc[UR16][R24.64+0x11], R217 ;  /* 0x000011d91800e986 */ /* 0x000fe2000c101110 */
[C---:B------:R-:W-:Y:S01]  /*c280*/  ISETP.LT.OR P6, PT, R35.reuse, 0x1a, !P1 ;  /* 0x0000001a2300780c */ /* 0x040fe20004fc1670 */
[----:B------:R-:W-:Y:S01]  /*c290*/  FMUL R212, R212, UR20 ;  /* 0x00000014d4d47c20 */ /* 0x000fe20008400000 */
[----:B------:R-:W-:Y:S01]  /*c2a0*/  F2FP.SATFINITE.E5M2.F32.PACK_AB_MERGE_C R213, RZ, R213, RZ ;  /* 0x000000d5ffd5723e */ /* 0x000fe200048060ff */
[----:B------:R1:W-:Y:S01]  /*c2b0*/  @!P5 STG.E.U8 desc[UR16][R24.64+0x10], R29 ;  /* 0x0000101d1800d986 */ /* 0x0003e2000c101110 */
[----:B------:R-:W-:Y:S01]  /*c2c0*/  ISETP.LT.OR P5, PT, R35, 0x19, !P1 ;  /* 0x000000192300780c */ /* 0x000fe20004fa1670 */
[----:B------:R-:W-:Y:S01]  /*c2d0*/  FMUL R211, R211, UR20 ;  /* 0x00000014d3d37c20 */ /* 0x000fe20008400000 */
[----:B------:R-:W-:Y:S01]  /*c2e0*/  FMUL R209, R209, UR20 ;  /* 0x00000014d1d17c20 */ /* 0x000fe20008400000 */
[----:B------:R1:W-:Y:S01]  /*c2f0*/  @!P3 STG.E.U8 desc[UR16][R26.64+0x10], R31 ;  /* 0x0000101f1a00b986 */ /* 0x0003e2000c101110 */
[C---:B------:R-:W-:Y:S01]  /*c300*/  ISETP.LT.OR P3, PT, R35.reuse, 0x19, !P0 ;  /* 0x000000192300780c */ /* 0x040fe20004761670 */
[----:B------:R-:W-:Y:S01]  /*c310*/  FMUL R210, R210, UR20 ;  /* 0x00000014d2d27c20 */ /* 0x000fe20008400000 */
[----:B0-----:R-:W-:Y:S01]  /*c320*/  F2FP.SATFINITE.E5M2.F32.PACK_AB_MERGE_C R33, RZ, R212, RZ ;  /* 0x000000d4ff21723e */ /* 0x001fe200048060ff */
[----:B------:R-:W-:Y:S01]  /*c330*/  @!P4 STG.E.U8 desc[UR16][R26.64+0x11], R215 ;  /* 0x000011d71a00c986 */ /* 0x000fe2000c101110 */
[C---:B------:R-:W-:Y:S01]  /*c340*/  ISETP.LT.OR P4, PT, R35.reuse, 0x1a, !P0 ;  /* 0x0000001a2300780c */ /* 0x040fe20004781670 */
[----:B------:R-:W-:Y:S01]  /*c350*/  FMUL R208, R208, UR20 ;  /* 0x00000014d0d07c20 */ /* 0x000fe20008400000 */
[----:B------:R-:W-:Y:S01]  /*c360*/  F2FP.SATFINITE.E5M2.F32.PACK_AB_MERGE_C R211, RZ, R211, RZ ;  /* 0x000000d3ffd3723e */ /* 0x000fe200048060ff */
[----:B------:R-:W-:Y:S01]  /*c370*/  @!P6 STG.E.U8 desc[UR16][R24.64+0x19], R213 ;  /* 0x000019d51800e986 */ /* 0x000fe2000c101110 */
[----:B------:R-:W-:Y:S01]  /*c380*/  ISETP.LT.OR P6, PT, R35, 0x22, !P1 ;  /* 0x000000222300780c */ /* 0x000fe20004fc1670 */
[----:B------:R-:W-:Y:S01]  /*c390*/  FMUL R207, R207, UR20 ;  /* 0x00000014cfcf7c20 */ /* 0x000fe20008400000 */
[----:B-1----:R-:W-:Y:S01]  /*c3a0*/  F2FP.SATFINITE.E5M2.F32.PACK_AB_MERGE_C R29, RZ, R214, RZ ;  /* 0x000000d6ff1d723e */ /* 0x002fe200048060ff */
[----:B------:R-:W-:Y:S01]  /*c3b0*/  FMUL R205, R205, UR20 ;  /* 0x00000014cdcd7c20 */ /* 0x000fe20008400000 */
[----:B------:R-:W-:Y:S01]  /*c3c0*/  F2FP.SATFINITE.E5M2.F32.PACK_AB_MERGE_C R209, RZ, R209, RZ ;  /* 0x000000d1ffd1723e */ /* 0x000fe200048060ff */
[----:B------:R-:W-:Y:S01]  /*c3d0*/  FMUL R206, R206, UR20 ;  /* 0x00000014cece7c20 */ /* 0x000fe20008400000 */
[----:B------:R-:W-:Y:S01]  /*c3e0*/  F2FP.SATFINITE.E5M2.F32.PACK_AB_MERGE_C R31, RZ, R208, RZ ;  /* 0x000000d0ff1f723e */ /* 0x000fe200048060ff */
[----:B------:R0:W-:Y:S01]  /*c3f0*/  @!P5 STG.E.U8 desc[UR16][R24.64+0x18], R29 ;  /* 0x0000181d1800d986 */ /* 0x0001e2000c101110 */
[C---:B------:R-:W-:Y:S01]  /*c400*/  ISETP.LT.OR P5, PT, R35.reuse, 0x21, !P1 ;  /* 0x000000212300780c */ /* 0x040fe20004fa1670 */
[----:B------:R-:W-:Y:S01]  /*c410*/  FMUL R204, R204, UR20 ;  /* 0x00000014cccc7c20 */ /* 0x000fe20008400000 */
[----:B------:R-:W-:Y:S01]  /*c420*/  F2FP.SATFINITE.E5M2.F32.PACK_AB_MERGE_C R207, RZ, R207, RZ ;  /* 0x000000cfffcf723e */ /* 0x000fe200048060ff */
[----:B------:R1:W-:Y:S01]  /*c430*/  @!P3 STG.E.U8 desc[UR16][R26.64+0x18], R33 ;  /* 0x000018211a00b986 */ /* 0x0003e2000c101110 */
[----:B------:R-:W-:Y:S01]  /*c440*/  ISETP.LT.OR P3, PT, R35, 0x21, !P0 ;  /* 0x000000212300780c */ /* 0x000fe20004761670 */
[----:B------:R-:W-:Y:S01]  /*c450*/  FMUL R203, R203, UR20 ;  /* 0x00000014cbcb7c20 */ /* 0x000fe20008400000 */
[----:B------:R-:W-:Y:S01]  /*c460*/  F2FP.SATFINITE.E5M2.F32.PACK_AB_MERGE_C R205, RZ, R205, RZ ;  /* 0x000000cdffcd723e */ /* 0x000fe200048060ff */
[----:B------:R-:W-:Y:S01]  /*c470*/  @!P4 STG.E.U8 desc[UR16][R26.64+0x19], R211 ;  /* 0x000019d31a00c986 */ /* 0x000fe2000c101110 */
[----:B------:R-:W-:Y:S01]  /*c480*/  ISETP.LT.OR P4, PT, R35, 0x22, !P0 ;  /* 0x000000222300780c */ /* 0x000fe20004781670 */
[----:B------:R-:W-:Y:S01]  /*c490*/  FMUL R201, R201, UR20 ;  /* 0x00000014c9c97c20 */ /* 0x000fe20008400000 */
[----:B------:R-:W-:Y:S01]  /*c4a0*/  F2FP.SATFINITE.E5M2.F32.PACK_AB_MERGE_C R203, RZ, R203, RZ ;  /* 0x000000cbffcb723e */ /* 0x000fe200048060ff */
[----:B------:R-:W-:Y:S01]  /*c4b0*/  @!P6 STG.E.U8 desc[UR16][R24.64+0x21], R209 ;  /* 0x000021d11800e986 */ /* 0x000fe2000c101110 */
[----:B------:R-:W-:Y:S01]  /*c4c0*/  ISETP.LT.OR P6, PT, R35, 0x2a, !P1 ;  /* 0x0000002a2300780c */ /* 0x000fe20004fc1670 */
[----:B------:R-:W-:Y:S01]  /*c4d0*/  FMUL R202, R202, UR20 ;  /* 0x00000014caca7c20 */ /* 0x000fe20008400000 */
[----:B0-----:R-:W-:Y:S01]  /*c4e0*/  F2FP.SATFINITE.E5M2.F32.PACK_AB_MERGE_C R29, RZ, R210, RZ ;  /* 0x000000d2ff1d723e */ /* 0x001fe200048060ff */
[----:B------:R-:W-:Y:S01]  /*c4f0*/  FMUL R200, R200, UR20 ;  /* 0x00000014c8c87c20 */ /* 0x000fe20008400000 */
[----:B-1----:R-:W-:Y:S01]  /*c500*/  F2FP.SATFINITE.E5M2.F32.PACK_AB_MERGE_C R33, RZ, R204, RZ ;  /* 0x000000ccff21723e */ /* 0x002fe200048060ff */
[----:B------:R-:W-:Y:S01]  /*c510*/  FMUL R199, R199, UR20 ;  /* 0x00000014c7c77c20 */ /* 0x000fe20008400000 */
[----:B------:R-:W-:Y:S01]  /*c520*/  F2FP.SATFINITE.E5M2.F32.PACK_AB_MERGE_C R201, RZ, R201, RZ ;  /* 0x000000c9ffc9723e */ /* 0x000fe200048060ff */
[----:B------:R0:W-:Y:S01]  /*c530*/  @!P5 STG.E.U8 desc[UR16][R24.64+0x20], R29 ;  /* 0x0000201d1800d986 */ /* 0x0001e2000c101110 */
[----:B------:R-:W-:Y:S01]  /*c540*/  ISETP.LT.OR P5, PT, R35, 0x29, !P1 ;  /* 0x000000292300780c */ /* 0x000fe20004fa1670 */
[----:B------:R-:W-:Y:S01]  /*c550*/  FMUL R197, R197, UR20 ;  /* 0x00000014c5c57c20 */ /* 0x000fe20008400000 */
[----:B------:R-:W-:Y:S01]  /*c560*/  F2FP.SATFINITE.E5M2.F32.PACK_AB_MERGE_C R199, RZ, R199, RZ ;  /* 0x000000c7ffc7723e */ /* 0x000fe200048060ff */
[----:B------:R1:W-:Y:S01]  /*c570*/  @!P3 STG.E.U8 desc[UR16][R26.64+0x20], R31 ;  /* 0x0000201f1a00b986 */ /* 0x0003e2000c101110 */
[C---:B------:R-:W-:Y:S01]  /*c580*/  ISETP.LT.OR P3, PT, R35.reuse, 0x29, !P0 ;  /* 0x000000292300780c */ /* 0x040fe20004761670 */
[----:B------:R-:W-:Y:S01]  /*c590*/  FMUL R198, R198, UR20 ;  /* 0x00000014c6c67c20 */ /* 0x000fe20008400000 */
[----:B------:R-:W-:Y:S01]  /*c5a0*/  F2FP.SATFINITE.E5M2.F32.PACK_AB_MERGE_C R197, RZ, R197, RZ ;  /* 0x000000c5ffc5723e */ /* 0x000fe200048060ff */
[----:B------:R-:W-:Y:S01]  /*c5b0*/  @!P4 STG.E.U8 desc[UR16][R26.64+0x21], R207 ;  /* 0x000021cf1a00c986 */ /* 0x000fe2000c101110 */
[----:B------:R-:W-:Y:S01]  /*c5c0*/  ISETP.LT.OR P4, PT, R35, 0x2a, !P0 ;  /* 0x0000002a2300780c */ /* 0x000fe20004781670 */
[----:B------:R-:W-:Y:S01]  /*c5d0*/  FMUL R196, R196, UR20 ;  /* 0x00000014c4c47c20 */ /* 0x000fe20008400000 */
[----:B------:R-:W-:Y:S01]  /*c5e0*/  FMUL R195, R195, UR20 ;  /* 0x00000014c3c37c20 */ /* 0x000fe20008400000 */
        /* <DEDUP_REMOVED lines=27> */
[----:B------:R-:W-:Y:S01]  /*c7a0*/  FMUL R186, R186, UR20 ;  /* 0x00000014baba7c20 */ /* 0x000fe20008400000 */
        /* <DEDUP_REMOVED lines=156> */
[----:B-----5:R-:W-:Y:S01]  /*d170*/  FMUL R0, R0, UR20 ;  /* 0x0000001400007c20 */ /* 0x020fe20008400000 */
[----:B-1----:R-:W-:Y:S01]  /*d180*/  F2FP.SATFINITE.E5M2.F32.PACK_AB_MERGE_C R33, RZ, R164, RZ ;  /* 0x000000a4ff21723e */ /* 0x002fe200048060ff */
        /* <DEDUP_REMOVED lines=9> */
[----:B------:R-:W-:Y:S01]  /*d220*/  FMUL R4, R4, UR20 ;  /* 0x0000001404047c20 */ /* 0x000fe20008400000 */
[----:B------:R-:W-:Y:S01]  /*d230*/  @!P4 STG.E.U8 desc[UR16][R26.64+0x71], R167 ;  /* 0x000071a71a00c986 */ /* 0x000fe2000c101110 */
[----:B------:R-:W-:-:S03]  /*d240*/  ISETP.LT.OR P4, PT, R35, 0x7a, !P0 ;  /* 0x0000007a2300780c */ /* 0x000fc60004781670 */
[----:B------:R-:W-:Y:S01]  /*d250*/  @!P6 STG.E.U8 desc[UR16][R24.64+0x79], R165 ;  /* 0x000079a51800e986 */ /* 0x000fe2000c101110 */
[----:B------:R-:W-:Y:S02]  /*d260*/  ISETP.LT.OR P6, PT, R35, 0x82, !P1 ;  /* 0x000000822300780c */ /* 0x000fe40004fc1670 */
[----:B0-----:R-:W-:Y:S01]  /*d270*/  F2FP.SATFINITE.E5M2.F32.PACK_AB_MERGE_C R29, RZ, R166, RZ ;  /* 0x000000a6ff1d723e */ /* 0x001fe200048060ff */
[----:B------:R-:W3:Y:S01]  /*d280*/  LDL.LU R220, [R1+0x14] ;  /* 0x0000140001dc7983 */ /* 0x000ee20000300800 */
[----:B-1----:R-:W-:-:S03]  /*d290*/  F2FP.SATFINITE.E5M2.F32.PACK_AB_MERGE_C R31, RZ, R160, RZ ;  /* 0x000000a0ff1f723e */ /* 0x002fc600048060ff */
[----:B------:R0:W-:Y:S01]  /*d2a0*/  @!P5 STG.E.U8 desc[UR16][R24.64+0x78], R29 ;  /* 0x0000781d1800d986 */ /* 0x0001e2000c101110 */
[----:B------:R-:W-:-:S03]  /*d2b0*/  ISETP.LT.OR P5, PT, R35, 0x81, !P1 ;  /* 0x000000812300780c */ /* 0x000fc60004fa1670 */
[----:B------:R1:W-:Y:S01]  /*d2c0*/  @!P3 STG.E.U8 desc[UR16][R26.64+0x78], R33 ;  /* 0x000078211a00b986 */ /* 0x0003e2000c101110 */
[----:B------:R-:W-:-:S03]  /*d2d0*/  ISETP.LT.OR P3, PT, R35, 0x81, !P0 ;  /* 0x000000812300780c */ /* 0x000fc60004761670 */
        /* <DEDUP_REMOVED lines=26> */
[----:B0-----:R-:W-:Y:S02]  /*d480*/  F2FP.SATFINITE.E5M2.F32.PACK_AB_MERGE_C R29, RZ, R154, RZ ;  /* 0x0000009aff1d723e */ /* 0x001fe400048060ff */
[----:B-1----:R-:W-:-:S03]  /*d490*/  F2FP.SATFINITE.E5M2.F32.PACK_AB_MERGE_C R33, RZ, R20, RZ ;  /* 0x00000014ff21723e */ /* 0x002fc600048060ff */
[----:B------:R0:W-:Y:S01]  /*d4a0*/  @!P5 STG.E.U8 desc[UR16][R24.64+0x90], R29 ;  /* 0x0000901d1800d986 */ /* 0x0001e2000c101110 */
[----:B------:R-:W-:-:S03]  /*d4b0*/  ISETP.LT.OR P5, PT, R35, 0x99, !P1 ;  /* 0x000000992300780c */ /* 0x000fc60004fa1670 */
[----:B------:R-:W-:Y:S01]  /*d4c0*/  @!P3 STG.E.U8 desc[UR16][R26.64+0x90], R31 ;  /* 0x0000901f1a00b986 */ /* 0x000fe2000c101110 */
[----:B------:R-:W-:-:S03]  /*d4d0*/  ISETP.LT.OR P3, PT, R35, 0x99, !P0 ;  /* 0x000000992300780c */ /* 0x000fc60004761670 */
[----:B------:R1:W-:Y:S01]  /*d4e0*/  @!P4 STG.E.U8 desc[UR16][R26.64+0x91], R23 ;  /* 0x000091171a00c986 */ /* 0x0003e2000c101110 */
[----:B------:R-:W-:-:S03]  /*d4f0*/  ISETP.LT.OR P4, PT, R35, 0x9a, !P0 ;  /* 0x0000009a2300780c */ /* 0x000fc60004781670 */
[----:B------:R2:W-:Y:S01]  /*d500*/  @!P6 STG.E.U8 desc[UR16][R24.64+0x99], R21 ;  /* 0x000099151800e986 */ /* 0x0005e2000c101110 */
[----:B------:R-:W-:Y:S02]  /*d510*/  ISETP.LT.OR P6, PT, R35, 0xa2, !P1 ;  /* 0x000000a22300780c */ /* 0x000fe40004fc1670 */
[----:B0-----:R-:W-:-:S05]  /*d520*/  F2FP.SATFINITE.E5M2.F32.PACK_AB_MERGE_C R29, RZ, R22, RZ ;  /* 0x00000016ff1d723e */ /* 0x001fca00048060ff */
[----:B------:R-:W-:Y:S01]  /*d530*/  @!P5 STG.E.U8 desc[UR16][R24.64+0x98], R29 ;  /* 0x0000981d1800d986 */ /* 0x000fe2000c101110 */
[C---:B------:R-:W-:Y:S02]  /*d540*/  ISETP.LT.OR P5, PT, R35.reuse, 0xa1, !P1 ;  /* 0x000000a12300780c */ /* 0x040fe40004fa1670 */
[----:B-1----:R-:W-:Y:S01]  /*d550*/  F2FP.SATFINITE.E5M2.F32.PACK_AB_MERGE_C R23, RZ, R18, RZ ;  /* 0x00000012ff17723e */ /* 0x002fe200048060ff */
[----:B------:R-:W-:Y:S01]  /*d560*/  @!P3 STG.E.U8 desc[UR16][R26.64+0x98], R33 ;  /* 0x000098211a00b986 */ /* 0x000fe2000c101110 */
[C---:B------:R-:W-:Y:S02]  /*d570*/  ISETP.LT.OR P3, PT, R35.reuse, 0xa1, !P0 ;  /* 0x000000a12300780c */ /* 0x040fe40004761670 */
[----:B--2---:R-:W-:Y:S01]  /*d580*/  F2FP.SATFINITE.E5M2.F32.PACK_AB_MERGE_C R21, RZ, R16, RZ ;  /* 0x00000010ff15723e */ /* 0x004fe200048060ff */
[----:B------:R0:W-:Y:S01]  /*d590*/  @!P4 STG.E.U8 desc[UR16][R26.64+0x99], R19 ;  /* 0x000099131a00c986 */ /* 0x0001e2000c101110 */
[----:B------:R-:W-:-:S03]  /*d5a0*/  ISETP.LT.OR P4, PT, R35, 0xa2, !P0 ;  /* 0x000000a22300780c */ /* 0x000fc60004781670 */
[----:B------:R1:W-:Y:S01]  /*d5b0*/  @!P6 STG.E.U8 desc[UR16][R24.64+0xa1], R17 ;  /* 0x0000a1111800e986 */ /* 0x0003e2000c101110 */
[----:B------:R-:W-:-:S03]  /*d5c0*/  ISETP.LT.OR P6, PT, R35, 0xaa, !P1 ;  /* 0x000000aa2300780c */ /* 0x000fc60004fc1670 */
[----:B------:R-:W-:Y:S01]  /*d5d0*/  @!P5 STG.E.U8 desc[UR16][R24.64+0xa0], R23 ;  /* 0x0000a0171800d986 */ /* 0x000fe2000c101110 */
[----:B------:R-:W-:-:S03]  /*d5e0*/  ISETP.LT.OR P5, PT, R35, 0xa9, !P1 ;  /* 0x000000a92300780c */ /* 0x000fc60004fa1670 */
[----:B------:R-:W-:Y:S01]  /*d5f0*/  @!P3 STG.E.U8 desc[UR16][R26.64+0xa0], R21 ;  /* 0x0000a0151a00b986 */ /* 0x000fe2000c101110 */
[C---:B------:R-:W-:Y:S02]  /*d600*/  ISETP.LT.OR P3, PT, R35.reuse, 0xa9, !P0 ;  /* 0x000000a92300780c */ /* 0x040fe40004761670 */
[----:B0-----:R-:W-:Y:S01]  /*d610*/  F2FP.SATFINITE.E5M2.F32.PACK_AB_MERGE_C R19, RZ, R14, RZ ;  /* 0x0000000eff13723e */ /* 0x001fe200048060ff */
[----:B------:R0:W-:Y:S01]  /*d620*/  @!P4 STG.E.U8 desc[UR16][R26.64+0xa1], R15 ;  /* 0x0000a10f1a00c986 */ /* 0x0001e2000c101110 */
[C---:B------:R-:W-:Y:S02]  /*d630*/  ISETP.LT.OR P4, PT, R35.reuse, 0xaa, !P0 ;  /* 0x000000aa2300780c */ /* 0x040fe40004781670 */
[----:B-1----:R-:W-:Y:S01]  /*d640*/  F2FP.SATFINITE.E5M2.F32.PACK_AB_MERGE_C R17, RZ, R12, RZ ;  /* 0x0000000cff11723e */ /* 0x002fe200048060ff */
        /* <DEDUP_REMOVED lines=15> */
[----:B0-----:R-:W-:Y:S02]  /*d740*/  F2FP.SATFINITE.E5M2.F32.PACK_AB_MERGE_C R11, RZ, R6, RZ ;  /* 0x00000006ff0b723e */ /* 0x001fe400048060ff */
[C---:B------:R-:W-:Y:S01]  /*d750*/  ISETP.LT.OR P3, PT, R35.reuse, 0xb9, !P0 ;  /* 0x000000b92300780c */ /* 0x040fe20004761670 */
[----:B------:R0:W-:Y:S01]  /*d760*/  @!P4 STG.E.U8 desc[UR16][R26.64+0xb1], R7 ;  /* 0x0000b1071a00c986 */ /* 0x0001e2000c101110 */
[----:B-1----:R-:W-:Y:S02]  /*d770*/  F2FP.SATFINITE.E5M2.F32.PACK_AB_MERGE_C R9, RZ, R4, RZ ;  /* 0x00000004ff09723e */ /* 0x002fe400048060ff */
[----:B------:R-:W-:Y:S01]  /*d780*/  ISETP.LT.OR P4, PT, R35, 0xba, !P0 ;  /* 0x000000ba2300780c */ /* 0x000fe20004781670 */
[----:B------:R1:W-:Y:S04]  /*d790*/  @!P6 STG.E.U8 desc[UR16][R24.64+0xb9], R5 ;  /* 0x0000b9051800e986 */ /* 0x0003e8000c101110 */
[----:B------:R2:W-:Y:S01]  /*d7a0*/  @!P5 STG.E.U8 desc[UR16][R24.64+0xb8], R11 ;  /* 0x0000b80b1800d986 */ /* 0x0005e2000c101110 */
[----:B------:R-:W-:Y:S01]  /*d7b0*/  FMUL R4, R227, UR20 ;  /* 0x00000014e3047c20 */ /* 0x000fe20008400000 */
[----:B------:R-:W-:-:S02]  /*d7c0*/  ISETP.LT.OR P5, PT, R35, 0xc1, !P1 ;  /* 0x000000c12300780c */ /* 0x000fc40004fa1670 */
[----:B0-----:R-:W-:Y:S02]  /*d7d0*/  F2FP.SATFINITE.E5M2.F32.PACK_AB_MERGE_C R7, RZ, R3, RZ ;  /* 0x00000003ff07723e */ /* 0x001fe400048060ff */
[----:B-1----:R-:W-:Y:S01]  /*d7e0*/  F2FP.SATFINITE.E5M2.F32.PACK_AB_MERGE_C R5, RZ, R0, RZ ;  /* 0x00000000ff05723e */ /* 0x002fe200048060ff */
[----:B----4-:R-:W-:Y:S01]  /*d7f0*/  FMUL R0, R222, UR20 ;  /* 0x00000014de007c20 */ /* 0x010fe20008400000 */
[----:B------:R-:W-:Y:S01]  /*d800*/  ISETP.LT.OR P6, PT, R35, 0xc2, !P1 ;  /* 0x000000c22300780c */ /* 0x000fe20004fc1670 */
[----:B------:R-:W4:Y:S01]  /*d810*/  LDL.LU R222, [R1+0x20] ;  /* 0x0000200001de7983 */ /* 0x000f220000300800 */
[----:B--2---:R-:W-:Y:S02]  /*d820*/  F2FP.SATFINITE.E5M2.F32.PACK_AB_MERGE_C R11, RZ, R2, RZ ;  /* 0x00000002ff0b723e */ /* 0x004fe400048060ff */
[----:B------:R-:W-:Y:S01]  /*d830*/  F2FP.SATFINITE.E5M2.F32.PACK_AB_MERGE_C R13, RZ, R0, RZ ;  /* 0x00000000ff0d723e */ /* 0x000fe200048060ff */
[----:B---3--:R-:W-:Y:S01]  /*d840*/  FMUL R0, R224, UR20 ;  /* 0x00000014e0007c20 */ /* 0x008fe20008400000 */
[----:B------:R-:W-:Y:S01]  /*d850*/  FMUL R2, R225, UR20 ;  /* 0x00000014e1027c20 */ /* 0x000fe20008400000 */
[----:B------:R-:W2:Y:S04]  /*d860*/  LDL.LU R224, [R1+0x24] ;  /* 0x0000240001e07983 */ /* 0x000ea80000300800 */
[----:B------:R-:W3:Y:S01]  /*d870*/  LDL.LU R225, [R1+0x28] ;  /* 0x0000280001e17983 */ /* 0x000ee20000300800 */
[----:B------:R-:W-:-:S03]  /*d880*/  FMUL R3, R226, UR20 ;  /* 0x00000014e2037c20 */ /* 0x000fc60008400000 */
[----:B------:R-:W3:Y:S04]  /*d890*/  LDL.LU R226, [R1+0x2c] ;  /* 0x00002c0001e27983 */ /* 0x000ee80000300800 */
[----:B------:R-:W3:Y:S04]  /*d8a0*/  LDL.LU R227, [R1+0x30] ;  /* 0x0000300001e37983 */ /* 0x000ee80000300800 */
[----:B------:R-:W-:Y:S01]  /*d8b0*/  @!P3 STG.E.U8 desc[UR16][R26.64+0xb8], R9 ;  /* 0x0000b8091a00b986 */ /* 0x000fe2000c101110 */
[----:B------:R-:W-:-:S03]  /*d8c0*/  ISETP.LT.OR P3, PT, R35, 0xc1, !P0 ;  /* 0x000000c12300780c */ /* 0x000fc60004761670 */
[----:B------:R0:W-:Y:S01]  /*d8d0*/  @!P4 STG.E.U8 desc[UR16][R26.64+0xb9], R7 ;  /* 0x0000b9071a00c986 */ /* 0x0001e2000c101110 */
[----:B------:R-:W-:-:S03]  /*d8e0*/  ISETP.LT.OR P4, PT, R35, 0xc2, !P0 ;  /* 0x000000c22300780c */ /* 0x000fc60004781670 */
[----:B------:R-:W-:Y:S01]  /*d8f0*/  @!P5 STG.E.U8 desc[UR16][R24.64+0xc0], R11 ;  /* 0x0000c00b1800d986 */ /* 0x000fe2000c101110 */
[----:B------:R-:W-:-:S03]  /*d900*/  ISETP.LT.OR P5, PT, R35, 0xc9, !P1 ;  /* 0x000000c92300780c */ /* 0x000fc60004fa1670 */
[----:B------:R1:W-:Y:S01]  /*d910*/  @!P6 STG.E.U8 desc[UR16][R24.64+0xc1], R5 ;  /* 0x0000c1051800e986 */ /* 0x0003e2000c101110 */
[----:B0-----:R-:W-:-:S03]  /*d920*/  F2FP.SATFINITE.E5M2.F32.PACK_AB_MERGE_C R7, RZ, R0, RZ ;  /* 0x00000000ff07723e */ /* 0x001fc600048060ff */
[----:B------:R-:W-:Y:S01]  /*d930*/  @!P3 STG.E.U8 desc[UR16][R26.64+0xc0], R13 ;  /* 0x0000c00d1a00b986 */ /* 0x000fe2000c101110 */
[C---:B------:R-:W-:Y:S02]  /*d940*/  ISETP.LT.OR P6, PT, R35.reuse, 0xca, !P1 ;  /* 0x000000ca2300780c */ /* 0x040fe40004fc1670 */
[----:B-1----:R-:W-:Y:S01]  /*d950*/  F2FP.SATFINITE.E5M2.F32.PACK_AB_MERGE_C R5, RZ, R2, RZ ;  /* 0x00000002ff05723e */ /* 0x002fe200048060ff */
[----:B------:R0:W-:Y:S01]  /*d960*/  @!P4 STG.E.U8 desc[UR16][R26.64+0xc1], R7 ;  /* 0x0000c1071a00c986 */ /* 0x0001e2000c101110 */
[C---:B------:R-:W-:Y:S02]  /*d970*/  ISETP.LT.OR P3, PT, R35.reuse, 0xc9, !P0 ;  /* 0x000000c92300780c */ /* 0x040fe40004761670 */
[C---:B------:R-:W-:Y:S01]  /*d980*/  ISETP.LT.OR P4, PT, R35.reuse, 0xca, !P0 ;  /* 0x000000ca2300780c */ /* 0x040fe20004781670 */
[----:B------:R1:W-:Y:S01]  /*d990*/  @!P5 STG.E.U8 desc[UR16][R24.64+0xc8], R5 ;  /* 0x0000c8051800d986 */ /* 0x0003e2000c101110 */
[----:B------:R-:W-:Y:S02]  /*d9a0*/  ISETP.LT.OR P5, PT, R35, 0xd1, !P1 ;  /* 0x000000d12300780c */ /* 0x000fe40004fa1670 */
[----:B------:R-:W-:-:S02]  /*d9b0*/  F2FP.SATFINITE.E5M2.F32.PACK_AB_MERGE_C R9, RZ, R3, RZ ;  /* 0x00000003ff09723e */ /* 0x000fc400048060ff */
[----:B------:R-:W-:-:S03]  /*d9c0*/  F2FP.SATFINITE.E5M2.F32.PACK_AB_MERGE_C R11, RZ, R4, RZ ;  /* 0x00000004ff0b723e */ /* 0x000fc600048060ff */
[----:B------:R1:W-:Y:S04]  /*d9d0*/  @!P6 STG.E.U8 desc[UR16][R24.64+0xc9], R9 ;  /* 0x0000c9091800e986 */ /* 0x0003e8000c101110 */
[----:B------:R-:W-:Y:S01]  /*d9e0*/  @!P3 STG.E.U8 desc[UR16][R26.64+0xc8], R11 ;  /* 0x0000c80b1a00b986 */ /* 0x000fe2000c101110 */
[----:B------:R-:W-:-:S03]  /*d9f0*/  FMUL R0, R220, UR20 ;  /* 0x00000014dc007c20 */ /* 0x000fc60008400000 */
[----:B------:R-:W3:Y:S02]  /*da00*/  LDL.LU R220, [R1+0x34] ;  /* 0x0000340001dc7983 */ /* 0x000ee40000300800 */
[----:B0-----:R-:W-:Y:S01]  /*da10*/  F2FP.SATFINITE.E5M2.F32.PACK_AB_MERGE_C R7, RZ, R0, RZ ;  /* 0x00000000ff07723e */ /* 0x001fe200048060ff */
[----:B------:R-:W-:Y:S02]  /*da20*/  FMUL R2, R221, UR20 ;  /* 0x00000014dd027c20 */ /* 0x000fe40008400000 */
[----:B------:R-:W3:Y:S03]  /*da30*/  LDL.LU R221, [R1+0x38] ;  /* 0x0000380001dd7983 */ /* 0x000ee60000300800 */
[----:B-1----:R-:W-:Y:S01]  /*da40*/  F2FP.SATFINITE.E5M2.F32.PACK_AB_MERGE_C R5, RZ, R2, RZ ;  /* 0x00000002ff05723e */ /* 0x002fe200048060ff */
[----:B------:R-:W-:Y:S04]  /*da50*/  @!P4 STG.E.U8 desc[UR16][R26.64+0xc9], R7 ;  /* 0x0000c9071a00c986 */ /* 0x000fe8000c101110 */
[----:B------:R0:W-:Y:S01]  /*da60*/  @!P5 STG.E.U8 desc[UR16][R24.64+0xd0], R5 ;  /* 0x0000d0051800d986 */ /* 0x0001e2000c101110 */
[----:B------:R-:W-:-:S03]  /*da70*/  FMUL R3, R223, UR20 ;  /* 0x00000014df037c20 */ /* 0x000fc60008400000 */
[----:B------:R-:W3:Y:S02]  /*da80*/  LDL.LU R223, [R1+0x3c] ;  /* 0x00003c0001df7983 */ /* 0x000ee40000300800 */
[----:B------:R-:W-:Y:S01]  /*da90*/  F2FP.SATFINITE.E5M2.F32.PACK_AB_MERGE_C R9, RZ, R3, RZ ;  /* 0x00000003ff09723e */ /* 0x000fe200048060ff */
[----:B----4-:R-:W-:Y:S02]  /*daa0*/  FMUL R0, R222, UR20 ;  /* 0x00000014de007c20 */ /* 0x010fe40008400000 */
[----:B------:R-:W4:Y:S03]  /*dab0*/  LDL.LU R222, [R1+0x40] ;  /* 0x0000400001de7983 */ /* 0x000f260000300800 */
[----:B------:R-:W-:Y:S01]  /*dac0*/  F2FP.SATFINITE.E5M2.F32.PACK_AB_MERGE_C R13, RZ, R0, RZ ;  /* 0x00000000ff0d723e */ /* 0x000fe200048060ff */
[----:B--2---:R-:W-:Y:S02]  /*dad0*/  FMUL R2, R224, UR20 ;  /* 0x00000014e0027c20 */ /* 0x004fe40008400000 */
[----:B------:R-:W2:Y:S01]  /*dae0*/  LDL.LU R224, [R1+0x44] ;  /* 0x0000440001e07983 */ /* 0x000ea20000300800 */
[----:B---3--:R-:W-:-:S03]  /*daf0*/  FMUL R0, R225, UR20 ;  /* 0x00000014e1007c20 */ /* 0x008fc60008400000 */
[----:B------:R-:W3:Y:S01]  /*db00*/  LDL.LU R225, [R1+0x48] ;  /* 0x0000480001e17983 */ /* 0x000ee20000300800 */
[----:B------:R-:W-:Y:S01]  /*db10*/  FMUL R3, R226, UR20 ;  /* 0x00000014e2037c20 */ /* 0x000fe20008400000 */
[----:B0-----:R-:W-:Y:S02]  /*db20*/  F2FP.SATFINITE.E5M2.F32.PACK_AB_MERGE_C R5, RZ, R0, RZ ;  /* 0x00000000ff05723e */ /* 0x001fe400048060ff */
[----:B------:R-:W3:Y:S01]  /*db30*/  LDL.LU R226, [R1+0x4c] ;  /* 0x00004c0001e27983 */ /* 0x000ee20000300800 */
[----:B------:R-:W-:-:S03]  /*db40*/  FMUL R0, R227, UR20 ;  /* 0x00000014e3007c20 */ /* 0x000fc60008400000 */
[----:B------:R-:W3:Y:S01]  /*db50*/  LDL.LU R227, [R1+0x50] ;  /* 0x0000500001e37983 */ /* 0x000ee20000300800 */
[C---:B------:R-:W-:Y:S02]  /*db60*/  ISETP.LT.OR P6, PT, R35.reuse, 0xd2, !P1 ;  /* 0x000000d22300780c */ /* 0x040fe40004fc1670 */
[C---:B------:R-:W-:Y:S01]  /*db70*/  ISETP.LT.OR P4, PT, R35.reuse, 0xd2, !P0 ;  /* 0x000000d22300780c */ /* 0x040fe20004781670 */
[----:B------:R-:W3:Y:S01]  /*db80*/  LDL.LU R218, [R1+0x54] ;  /* 0x0000540001da7983 */ /* 0x000ee20000300800 */
[C---:B------:R-:W-:Y:S02]  /*db90*/  ISETP.LT.OR P3, PT, R35.reuse, 0xd1, !P0 ;  /* 0x000000d12300780c */ /* 0x040fe40004761670 */
[----:B------:R-:W-:Y:S02]  /*dba0*/  ISETP.LT.OR P5, PT, R35, 0xd9, !P1 ;  /* 0x000000d92300780c */ /* 0x000fe40004fa1670 */
[----:B------:R-:W-:Y:S02]  /*dbb0*/  F2FP.SATFINITE.E5M2.F32.PACK_AB_MERGE_C R7, RZ, R2, RZ ;  /* 0x00000002ff07723e */ /* 0x000fe400048060ff */
[----:B------:R-:W-:-:S03]  /*dbc0*/  F2FP.SATFINITE.E5M2.F32.PACK_AB_MERGE_C R11, RZ, R0, RZ ;  /* 0x00000000ff0b723e */ /* 0x000fc600048060ff */
[----:B------:R0:W-:Y:S01]  /*dbd0*/  @!P6 STG.E.U8 desc[UR16][R24.64+0xd1], R9 ;  /* 0x0000d1091800e986 */ /* 0x0001e2000c101110 */
[----:B------:R-:W-:-:S03]  /*dbe0*/  ISETP.LT.OR P6, PT, R35, 0xda, !P1 ;  /* 0x000000da2300780c */ /* 0x000fc60004fc1670 */
[----:B------:R-:W-:Y:S01]  /*dbf0*/  @!P4 STG.E.U8 desc[UR16][R26.64+0xd1], R7 ;  /* 0x0000d1071a00c986 */ /* 0x000fe2000c101110 */
[----:B------:R-:W-:-:S03]  /*dc00*/  ISETP.LT.OR P4, PT, R35, 0xda, !P0 ;  /* 0x000000da2300780c */ /* 0x000fc60004781670 */
[----:B------:R-:W-:Y:S01]  /*dc10*/  @!P3 STG.E.U8 desc[UR16][R26.64+0xd0], R13 ;  /* 0x0000d00d1a00b986 */ /* 0x000fe2000c101110 */
[----:B0-----:R-:W-:-:S03]  /*dc20*/  F2FP.SATFINITE.E5M2.F32.PACK_AB_MERGE_C R9, RZ, R3, RZ ;  /* 0x00000003ff09723e */ /* 0x001fc600048060ff */
[----:B------:R0:W-:Y:S04]  /*dc30*/  @!P5 STG.E.U8 desc[UR16][R24.64+0xd8], R5 ;  /* 0x0000d8051800d986 */ /* 0x0001e8000c101110 */
[----:B------:R1:W-:Y:S01]  /*dc40*/  @!P6 STG.E.U8 desc[UR16][R24.64+0xd9], R9 ;  /* 0x0000d9091800e986 */ /* 0x0003e2000c101110 */
[----:B------:R-:W-:-:S03]  /*dc50*/  FMUL R0, R220, UR20 ;  /* 0x00000014dc007c20 */ /* 0x000fc60008400000 */
[----:B------:R-:W3:Y:S02]  /*dc60*/  LDL.LU R220, [R1+0x58] ;  /* 0x0000580001dc7983 */ /* 0x000ee40000300800 */
[----:B0-----:R-:W-:Y:S01]  /*dc70*/  F2FP.SATFINITE.E5M2.F32.PACK_AB_MERGE_C R5, RZ, R0, RZ ;  /* 0x00000000ff05723e */ /* 0x001fe200048060ff */
[----:B------:R-:W-:Y:S02]  /*dc80*/  FMUL R2, R221, UR20 ;  /* 0x00000014dd027c20 */ /* 0x000fe40008400000 */
[----:B------:R-:W3:Y:S03]  /*dc90*/  LDL.LU R221, [R1+0x5c] ;  /* 0x00005c0001dd7983 */ /* 0x000ee60000300800 */
[----:B------:R-:W-:Y:S01]  /*dca0*/  F2FP.SATFINITE.E5M2.F32.PACK_AB_MERGE_C R7, RZ, R2, RZ ;  /* 0x00000002ff07723e */ /* 0x000fe200048060ff */
[----:B------:R0:W-:Y:S01]  /*dcb0*/  @!P4 STG.E.U8 desc[UR16][R26.64+0xd9], R5 ;  /* 0x0000d9051a00c986 */ /* 0x0001e2000c101110 */
[----:B------:R-:W-:-:S03]  /*dcc0*/  FMUL R3, R223, UR20 ;  /* 0x00000014df037c20 */ /* 0x000fc60008400000 */
[----:B------:R-:W3:Y:S02]  /*dcd0*/  LDL.LU R223, [R1+0x60] ;  /* 0x0000600001df7983 */ /* 0x000ee40000300800 */
[----:B-1----:R-:W-:Y:S01]  /*dce0*/  F2FP.SATFINITE.E5M2.F32.PACK_AB_MERGE_C R9, RZ, R3, RZ ;  /* 0x00000003ff09723e */ /* 0x002fe200048060ff */
[----:B----4-:R-:W-:Y:S02]  /*dcf0*/  FMUL R4, R222, UR20 ;  /* 0x00000014de047c20 */ /* 0x010fe40008400000 */
[----:B------:R-:W4:Y:S01]  /*dd00*/  LDL.LU R222, [R1+0x64] ;  /* 0x0000640001de7983 */ /* 0x000f220000300800 */
[----:B--2---:R-:W-:-:S03]  /*dd10*/  FMUL R0, R224, UR20 ;  /* 0x00000014e0007c20 */ /* 0x004fc60008400000 */
[----:B------:R-:W2:Y:S01]  /*dd20*/  LDL.LU R224, [R1+0x68] ;  /* 0x0000680001e07983 */ /* 0x000ea20000300800 */
[----:B---3--:R-:W-:Y:S01]  /*dd30*/  FMUL R2, R225, UR20 ;  /* 0x00000014e1027c20 */ /* 0x008fe20008400000 */
[----:B0-----:R-:W-:Y:S02]  /*dd40*/  F2FP.SATFINITE.E5M2.F32.PACK_AB_MERGE_C R5, RZ, R0, RZ ;  /* 0x00000000ff05723e */ /* 0x001fe400048060ff */
[----:B------:R-:W3:Y:S01]  /*dd50*/  LDL.LU R225, [R1+0x6c] ;  /* 0x00006c0001e17983 */ /* 0x000ee20000300800 */
[----:B------:R-:W-:-:S03]  /*dd60*/  FMUL R3, R226, UR20 ;  /* 0x00000014e2037c20 */ /* 0x000fc60008400000 */
[----:B------:R-:W3:Y:S01]  /*dd70*/  LDL.LU R226, [R1+0x70] ;  /* 0x0000700001e27983 */ /* 0x000ee20000300800 */
[----:B------:R-:W-:-:S03]  /*dd80*/  FMUL R0, R227, UR20 ;  /* 0x00000014e3007c20 */ /* 0x000fc60008400000 */
[----:B------:R-:W3:Y:S01]  /*dd90*/  LDL.LU R227, [R1+0x74] ;  /* 0x0000740001e37983 */ /* 0x000ee20000300800 */
[C---:B------:R-:W-:Y:S02]  /*dda0*/  ISETP.LT.OR P3, PT, R35.reuse, 0xd9, !P0 ;  /* 0x000000d92300780c */ /* 0x040fe40004761670 */
[C---:B------:R-:W-:Y:S02]  /*ddb0*/  ISETP.LT.OR P5, PT, R35.reuse, 0xe1, !P1 ;  /* 0x000000e12300780c */ /* 0x040fe40004fa1670 */
[C---:B------:R-:W-:Y:S02]  /*ddc0*/  ISETP.LT.OR P6, PT, R35.reuse, 0xe2, !P1 ;  /* 0x000000e22300780c */ /* 0x040fe40004fc1670 */
[----:B------:R-:W-:-:S07]  /*ddd0*/  ISETP.LT.OR P4, PT, R35, 0xe2, !P0 ;  /* 0x000000e22300780c */ /* 0x000fce0004781670 */
[----:B------:R-:W-:Y:S01]  /*dde0*/  @!P3 STG.E.U8 desc[UR16][R26.64+0xd8], R11 ;  /* 0x0000d80b1a00b986 */ /* 0x000fe2000c101110 */
[----:B------:R-:W-:-:S03]  /*ddf0*/  ISETP.LT.OR P3, PT, R35, 0xe1, !P0 ;  /* 0x000000e12300780c */ /* 0x000fc60004761670 */
[----:B------:R0:W-:Y:S01]  /*de00*/  @!P5 STG.E.U8 desc[UR16][R24.64+0xe0], R7 ;  /* 0x0000e0071800d986 */ /* 0x0001e2000c101110 */
[----:B------:R-:W-:-:S03]  /*de10*/  ISETP.LT.OR P5, PT, R35, 0xe9, !P1 ;  /* 0x000000e92300780c */ /* 0x000fc60004fa1670 */
[----:B------:R1:W-:Y:S01]  /*de20*/  @!P6 STG.E.U8 desc[UR16][R24.64+0xe1], R9 ;  /* 0x0000e1091800e986 */ /* 0x0003e2000c101110 */
[----:B------:R-:W-:Y:S02]  /*de30*/  ISETP.LT.OR P6, PT, R35, 0xea, !P1 ;  /* 0x000000ea2300780c */ /* 0x000fe40004fc1670 */
[----:B------:R-:W-:Y:S01]  /*de40*/  F2FP.SATFINITE.E5M2.F32.PACK_AB_MERGE_C R13, RZ, R4, RZ ;  /* 0x00000004ff0d723e */ /* 0x000fe200048060ff */
[----:B------:R1:W-:Y:S01]  /*de50*/  @!P4 STG.E.U8 desc[UR16][R26.64+0xe1], R5 ;  /* 0x0000e1051a00c986 */ /* 0x0003e2000c101110 */
[----:B0-----:R-:W-:-:S03]  /*de60*/  F2FP.SATFINITE.E5M2.F32.PACK_AB_MERGE_C R7, RZ, R2, RZ ;  /* 0x00000002ff07723e */ /* 0x001fc600048060ff */
[----:B------:R-:W-:Y:S01]  /*de70*/  @!P3 STG.E.U8 desc[UR16][R26.64+0xe0], R13 ;  /* 0x0000e00d1a00b986 */ /* 0x000fe2000c101110 */
[----:B-1----:R-:W-:-:S03]  /*de80*/  F2FP.SATFINITE.E5M2.F32.PACK_AB_MERGE_C R9, RZ, R3, RZ ;  /* 0x00000003ff09723e */ /* 0x002fc600048060ff */
[----:B------:R0:W-:Y:S01]  /*de90*/  @!P5 STG.E.U8 desc[UR16][R24.64+0xe8], R7 ;  /* 0x0000e8071800d986 */ /* 0x0001e2000c101110 */
[C---:B------:R-:W-:Y:S02]  /*dea0*/  ISETP.LT.OR P3, PT, R35.reuse, 0xe9, !P0 ;  /* 0x000000e92300780c */ /* 0x040fe40004761670 */
[C---:B------:R-:W-:Y:S01]  /*deb0*/  ISETP.LT.OR P4, PT, R35.reuse, 0xea, !P0 ;  /* 0x000000ea2300780c */ /* 0x040fe20004781670 */
[----:B------:R1:W-:Y:S01]  /*dec0*/  @!P6 STG.E.U8 desc[UR16][R24.64+0xe9], R9 ;  /* 0x0000e9091800e986 */ /* 0x0003e2000c101110 */
[C---:B------:R-:W-:Y:S01]  /*ded0*/  ISETP.LT.OR P5, PT, R35.reuse, 0xf1, !P1 ;  /* 0x000000f12300780c */ /* 0x040fe20004fa1670 */
[----:B------:R-:W-:Y:S01]  /*dee0*/  FMUL R2, R218, UR20 ;  /* 0x00000014da027c20 */ /* 0x000fe20008400000 */
[----:B------:R-:W-:Y:S02]  /*def0*/  ISETP.LT.OR P6, PT, R35, 0xf2, !P1 ;  /* 0x000000f22300780c */ /* 0x000fe40004fc1670 */
[----:B------:R-:W-:Y:S02]  /*df00*/  F2FP.SATFINITE.E5M2.F32.PACK_AB_MERGE_C R11, RZ, R0, RZ ;  /* 0x00000000ff0b723e */ /* 0x000fe400048060ff */
[----:B------:R-:W-:-:S03]  /*df10*/  F2FP.SATFINITE.E5M2.F32.PACK_AB_MERGE_C R5, RZ, R2, RZ ;  /* 0x00000002ff05723e */ /* 0x000fc600048060ff */
[----:B------:R-:W-:Y:S01]  /*df20*/  @!P3 STG.E.U8 desc[UR16][R26.64+0xe8], R11 ;  /* 0x0000e80b1a00b986 */ /* 0x000fe2000c101110 */
[----:B------:R-:W-:-:S03]  /*df30*/  ISETP.LT.OR P3, PT, R35, 0xf1, !P0 ;  /* 0x000000f12300780c */ /* 0x000fc60004761670 */
[----:B------:R-:W-:Y:S01]  /*df40*/  @!P4 STG.E.U8 desc[UR16][R26.64+0xe9], R5 ;  /* 0x0000e9051a00c986 */ /* 0x000fe2000c101110 */
[C---:B------:R-:W-:Y:S02]  /*df50*/  ISETP.LT.OR P4, PT, R35.reuse, 0xf9, !P1 ;  /* 0x000000f92300780c */ /* 0x040fe40004f81670 */
[----:B------:R-:W-:Y:S01]  /*df60*/  ISETP.LT.OR P1, PT, R35, 0xfa, !P1 ;  /* 0x000000fa2300780c */ /* 0x000fe20004f21670 */
[----:B------:R-:W-:-:S05]  /*df70*/  FMUL R0, R220, UR20 ;  /* 0x00000014dc007c20 */ /* 0x000fca0008400000 */
[----:B0-----:R-:W-:-:S05]  /*df80*/  F2FP.SATFINITE.E5M2.F32.PACK_AB_MERGE_C R7, RZ, R0, RZ ;  /* 0x00000000ff07723e */ /* 0x001fca00048060ff */
[----:B------:R0:W-:Y:S01]  /*df90*/  @!P5 STG.E.U8 desc[UR16][R24.64+0xf0], R7 ;  /* 0x0000f0071800d986 */ /* 0x0001e2000c101110 */
[----:B------:R-:W-:-:S05]  /*dfa0*/  FMUL R3, R221, UR20 ;  /* 0x00000014dd037c20 */ /* 0x000fca0008400000 */
[----:B-1----:R-:W-:Y:S02]  /*dfb0*/  F2FP.SATFINITE.E5M2.F32.PACK_AB_MERGE_C R9, RZ, R3, RZ ;  /* 0x00000003ff09723e */ /* 0x002fe400048060ff */
[----:B------:R-:W-:-:S03]  /*dfc0*/  ISETP.LT.OR P5, PT, R35, 0xf2, !P0 ;  /* 0x000000f22300780c */ /* 0x000fc600047a1670 */
[----:B------:R1:W-:Y:S01]  /*dfd0*/  @!P6 STG.E.U8 desc[UR16][R24.64+0xf1], R9 ;  /* 0x0000f1091800e986 */ /* 0x0003e2000c101110 */
[C---:B------:R-:W-:Y:S02]  /*dfe0*/  ISETP.LT.OR P6, PT, R35.reuse, 0xf9, !P0 ;  /* 0x000000f92300780c */ /* 0x040fe400047c1670 */
[----:B------:R-:W-:Y:S01]  /*dff0*/  ISETP.LT.OR P0, PT, R35, 0xfa, !P0 ;  /* 0x000000fa2300780c */ /* 0x000fe20004701670 */
[----:B------:R-:W-:-:S05]  /*e000*/  FMUL R0, R223, UR20 ;  /* 0x00000014df007c20 */ /* 0x000fca0008400000 */
[----:B------:R-:W-:-:S05]  /*e010*/  F2FP.SATFINITE.E5M2.F32.PACK_AB_MERGE_C R13, RZ, R0, RZ ;  /* 0x00000000ff0d723e */ /* 0x000fca00048060ff */
[----:B------:R0:W-:Y:S01]  /*e020*/  @!P3 STG.E.U8 desc[UR16][R26.64+0xf0], R13 ;  /* 0x0000f00d1a00b986 */ /* 0x0001e2000c101110 */
[----:B----4-:R-:W-:Y:S01]  /*e030*/  FMUL R0, R222, UR20 ;  /* 0x00000014de007c20 */ /* 0x010fe20008400000 */
[----:B--2---:R-:W-:Y:S01]  /*e040*/  FMUL R2, R224, UR20 ;  /* 0x00000014e0027c20 */ /* 0x004fe20008400000 */
[----:B---3--:R-:W-:-:S03]  /*e050*/  FMUL R3, R225, UR20 ;  /* 0x00000014e1037c20 */ /* 0x008fc60008400000 */
[----:B0-----:R-:W-:Y:S01]  /*e060*/  F2FP.SATFINITE.E5M2.F32.PACK_AB_MERGE_C R7, RZ, R0, RZ ;  /* 0x00000000ff07723e */ /* 0x001fe200048060ff */
[----:B------:R-:W-:Y:S01]  /*e070*/  FMUL R4, R226, UR20 ;  /* 0x00000014e2047c20 */ /* 0x000fe20008400000 */
[----:B------:R-:W-:Y:S01]  /*e080*/  FMUL R5, R227, UR20 ;  /* 0x00000014e3057c20 */ /* 0x000fe20008400000 */
[----:B-1----:R-:W-:Y:S02]  /*e090*/  F2FP.SATFINITE.E5M2.F32.PACK_AB_MERGE_C R9, RZ, R2, RZ ;  /* 0x00000002ff09723e */ /* 0x002fe400048060ff */
[----:B------:R-:W-:Y:S02]  /*e0a0*/  F2FP.SATFINITE.E5M2.F32.PACK_AB_MERGE_C R3, RZ, R3, RZ ;  /* 0x00000003ff03723e */ /* 0x000fe400048060ff */
[----:B------:R-:W-:Y:S02]  /*e0b0*/  F2FP.SATFINITE.E5M2.F32.PACK_AB_MERGE_C R11, RZ, R4, RZ ;  /* 0x00000004ff0b723e */ /* 0x000fe400048060ff */
[----:B------:R-:W-:Y:S01]  /*e0c0*/  F2FP.SATFINITE.E5M2.F32.PACK_AB_MERGE_C R5, RZ, R5, RZ ;  /* 0x00000005ff05723e */ /* 0x000fe200048060ff */
[----:B------:R0:W-:Y:S04]  /*e0d0*/  @!P5 STG.E.U8 desc[UR16][R26.64+0xf1], R7 ;  /* 0x0000f1071a00d986 */ /* 0x0001e8000c101110 */
[----:B------:R0:W-:Y:S04]  /*e0e0*/  @!P4 STG.E.U8 desc[UR16][R24.64+0xf8], R9 ;  /* 0x0000f8091800c986 */ /* 0x0001e8000c101110 */
[----:B------:R0:W-:Y:S04]  /*e0f0*/  @!P1 STG.E.U8 desc[UR16][R24.64+0xf9], R3 ;  /* 0x0000f90318009986 */ /* 0x0001e8000c101110 */
[----:B------:R0:W-:Y:S04]  /*e100*/  @!P6 STG.E.U8 desc[UR16][R26.64+0xf8], R11 ;  /* 0x0000f80b1a00e986 */ /* 0x0001e8000c101110 */
[----:B------:R0:W-:Y:S02]  /*e110*/  @!P0 STG.E.U8 desc[UR16][R26.64+0xf9], R5 ;  /* 0x0000f9051a008986 */ /* 0x0001e4000c101110 */
.L_x_289:
[----:B------:R-:W-:Y:S05]  /*e120*/  BSYNC B0 ;  /* 0x0000000000007941 */ /* 0x000fea0003800000 */
.L_x_31:
[----:B0-----:R-:W2:Y:S04]  /*e130*/  LDL.LU R3, [R1+0x78] ;  /* 0x0000780001037983 */ /* 0x001ea80000300800 */
[----:B-----5:R-:W2:Y:S01]  /*e140*/  LDL.LU R2, [R1+0x7c] ;  /* 0x00007c0001027983 */ /* 0x020ea20000300800 */
[----:B------:R-:W-:Y:S01]  /*e150*/  ULDC UR6, c[0x0][0xc] ;  /* 0x0000030000067ab9 */ /* 0x000fe20000000800 */
[----:B------:R-:W-:Y:S01]  /*e160*/  ULDC UR7, c[0x0][0x10] ;  /* 0x0000040000077ab9 */ /* 0x000fe20000000800 */
[----:B------:R-:W2:Y:S01]  /*e170*/  LDC R5, c[0x0][0x14] ;  /* 0x00000500ff057b82 */ /* 0x000ea20000000800 */
[----:B------:R-:W-:Y:S01]  /*e180*/  UIMAD.WIDE.U32 UR6, UR6, UR7, URZ ;  /* 0x00000007060672a5 */ /* 0x000fe2000f8e003f */
[----:B------:R-:W-:Y:S01]  /*e190*/  PRMT R0, RZ, 0x7610, R0 ;  /* 0x00007610ff007816 */ /* 0x000fe20000000000 */
[----:B------:R-:W-:-:S04]  /*e1a0*/  UMOV UR22, 0xffffffff ;  /* 0xffffffff00167882 */ /* 0x000fc80000000000 */
[----:B--2---:R-:W-:-:S04]  /*e1b0*/  IMAD.WIDE.U32 R2, R5, UR6, R2 ;  /* 0x0000000605027c25 */ /* 0x004fc8000f8e0002 */
[----:B------:R-:W-:Y:S01]  /*e1c0*/  IMAD R5, R5, UR7, RZ ;  /* 0x0000000705057c24 */ /* 0x000fe2000f8e02ff */
[----:B------:R-:W-:Y:S01]  /*e1d0*/  ULDC.64 UR6, c[0x0][0x650] ;  /* 0x0001940000067ab9 */ /* 0x000fe20000000a00 */
[----:B------:R-:W-:Y:S01]  /*e1e0*/  IMAD.MOV.U32 R19, RZ, RZ, R2 ;  /* 0x000000ffff137224 */ /* 0x000fe200078e0002 */
[----:B------:R-:W-:Y:S01]  /*e1f0*/  ISETP.GE.U32.AND P0, PT, R2, UR6, PT ;  /* 0x0000000602007c0c */ /* 0x000fe2000bf06070 */
[----:B------:R-:W-:Y:S02]  /*e200*/  IMAD.IADD R22, R3, 0x1, R5 ;  /* 0x0000000103167824 */ /* 0x000fe400078e0205 */
[----:B------:R-:W-:-:S03]  /*e210*/  IMAD.MOV.U32 R2, RZ, RZ, -0x1 ;  /* 0xffffffffff027424 */ /* 0x000fc600078e00ff */
[----:B------:R0:W-:Y:S01]  /*e220*/  STL [R1+0x78], R22 ;  /* 0x0000781601007387 */ /* 0x0001e20000100800 */
[----:B------:R-:W-:-:S03]  /*e230*/  ISETP.GE.U32.AND.EX P0, PT, R22, UR7, PT, P0 ;  /* 0x0000000716007c0c */ /* 0x000fc6000bf06100 */
[----:B------:R0:W-:Y:S04]  /*e240*/  STL [R1+0x7c], R19 ;  /* 0x00007c1301007387 */ /* 0x0001e80000100800 */
[----:B------:R0:W-:Y:S06]  /*e250*/  STL [R1+0x80], R2 ;  /* 0x0000800201007387 */ /* 0x0001ec0000100800 */
[----:B------:R-:W-:Y:S05]  /*e260*/  @P0 BRA `(.L_x_290) ;  /* 0x00000004006c0947 */ /* 0x000fea0003800000 */
[----:B------:R-:W2:Y:S01]  /*e270*/  S2R R14, SR_CTAID.X ;  /* 0x00000000000e7919 */ /* 0x000ea20000002500 */
[----:B------:R-:W5:Y:S01]  /*e280*/  LDC.64 R8, c[0x0][0x628] ;  /* 0x00018a00ff087b82 */ /* 0x000f620000000a00 */
[----:B------:R-:W-:Y:S01]  /*e290*/  ULDC UR6, c[0x0][0x150] ;  /* 0x0000540000067ab9 */ /* 0x000fe20000000800 */
[----:B------:R-:W-:Y:S01]  /*e2a0*/  IMAD.MOV.U32 R6, RZ, RZ, R19 ;  /* 0x000000ffff067224 */ /* 0x000fe200078e0013 */
[----:B------:R-:W0:Y:S01]  /*e2b0*/  S2R R16, SR_CTAID.Y ;  /* 0x0000000000107919 */ /* 0x000e220000002600 */
[----:B------:R-:W-:-:S04]  /*e2c0*/  IMAD.MOV.U32 R7, RZ, RZ, R22 ;  /* 0x000000ffff077224 */ /* 0x000fc800078e0016 */
[----:B------:R-:W0:Y:S08]  /*e2d0*/  LDC R17, c[0x0][0x144] ;  /* 0x00005100ff117b82 */ /* 0x000e300000000800 */
[----:B------:R-:W0:Y:S08]  /*e2e0*/  LDC R10, c[0x0][0x630] ;  /* 0x00018c00ff0a7b82 */ /* 0x000e300000000800 */
[----:B------:R-:W0:Y:S01]  /*e2f0*/  LDC.64 R12, c[0x0][0x620] ;  /* 0x00018800ff0c7b82 */ /* 0x000e220000000a00 */
[----:B-----5:R-:W-:-:S04]  /*e300*/  ISETP.NE.U32.AND P0, PT, R8, RZ, PT ;  /* 0x000000ff0800720c */ /* 0x020fc80003f05070 */
[----:B------:R-:W-:Y:S02]  /*e310*/  ISETP.NE.AND.EX P0, PT, R9, RZ, PT, P0 ;  /* 0x000000ff0900720c */ /* 0x000fe40003f05300 */
[----:B--2---:R-:W-:-:S05]  /*e320*/  I2FP.F32.U32 R0, R14 ;  /* 0x0000000e00007245 */ /* 0x004fca0000201000 */
[----:B------:R-:W-:-:S04]  /*e330*/  FMUL R0, R0, UR6 ;  /* 0x0000000600007c20 */ /* 0x000fc80008400000 */
[----:B------:R2:W0:Y:S02]  /*e340*/  F2I.U32.TRUNC.NTZ R15, R0 ;  /* 0x00000000000f7305 */ /* 0x000424000020f000 */
[----:B------:R-:W-:Y:S05]  /*e350*/  @!P0 BRA `(.L_x_291) ;  /* 0x0000000000288947 */ /* 0x000fea0003800000 */
[----:B--2---:R-:W2:Y:S02]  /*e360*/  LDC R0, c[0x0][0x634] ;  /* 0x00018d00ff007b82 */ /* 0x004ea40000000800 */
[----:B--2---:R-:W-:-:S05]  /*e370*/  IADD3 R7, P0, R19, R0, RZ ;  /* 0x0000000013077210 */ /* 0x004fca0007f1e0ff */
[----:B------:R-:W-:-:S04]  /*e380*/  IMAD.X R11, RZ, RZ, R22, P0 ;  /* 0x000000ffff0b7224 */ /* 0x000fc800000e0616 */
[----:B0-----:R-:W-:-:S04]  /*e390*/  IMAD.WIDE.U32 R2, R11, R8, RZ ;  /* 0x000000080b027225 */ /* 0x001fc800078e00ff */
[----:B------:R-:W-:-:S04]  /*e3a0*/  IMAD.WIDE.U32 R4, P0, R7, R9, R2 ;  /* 0x0000000907047225 */ /* 0x000fc80007800002 */
[----:B------:R-:W-:-:S04]  /*e3b0*/  IMAD.WIDE.U32 R2, R7, R8, RZ ;  /* 0x0000000807027225 */ /* 0x000fc800078e00ff */
[----:B------:R-:W-:Y:S01]  /*e3c0*/  IMAD.X R7, RZ, RZ, RZ, P0 ;  /* 0x000000ffff077224 */ /* 0x000fe200000e06ff */
[----:B------:R-:W-:Y:S01]  /*e3d0*/  IADD3 RZ, P0, R3, R4, RZ ;  /* 0x0000000403ff7210 */ /* 0x000fe20007f1e0ff */
[----:B------:R-:W-:-:S04]  /*e3e0*/  IMAD.MOV.U32 R6, RZ, RZ, R5 ;  /* 0x000000ffff067224 */ /* 0x000fc800078e0005 */
[----:B------:R-:W-:-:S08]  /*e3f0*/  IMAD.WIDE.U32.X R6, R11, R9, R6, P0 ;  /* 0x000000090b067225 */ /* 0x000fd000000e0406 */
.L_x_291:
[-CC-:B0-----:R-:W-:Y:S01]  /*e400*/  SHF.R.U64 R24, R6, R10.reuse, R7.reuse ;  /* 0x0000000a06187219 */ /* 0x181fe20000001207 */
[----:B------:R-:W0:Y:S01]  /*e410*/  LDC.64 R20, c[0x0][0x640] ;  /* 0x00019000ff147b82 */ /* 0x000e220000000a00 */
[----:B--2---:R-:W-:Y:S01]  /*e420*/  SHF.R.U32.HI R0, RZ, R10, R7 ;  /* 0x0000000aff007219 */ /* 0x004fe20000011607 */
[----:B------:R-:W-:Y:S01]  /*e430*/  IMAD.MOV.U32 R2, RZ, RZ, R19 ;  /* 0x000000ffff027224 */ /* 0x000fe200078e0013 */
[----:B------:R-:W-:Y:S01]  /*e440*/  IADD3 R5, P0, RZ, -R24, RZ ;  /* 0x80000018ff057210 */ /* 0x000fe20007f1e0ff */
[----:B------:R-:W-:Y:S01]  /*e450*/  IMAD.MOV R15, RZ, RZ, -R15 ;  /* 0x000000ffff0f7224 */ /* 0x000fe200078e0a0f */
[----:B------:R-:W-:Y:S01]  /*e460*/  ULDC UR6, c[0x0][0x154] ;  /* 0x0000550000067ab9 */ /* 0x000fe20000000800 */
[----:B------:R-:W-:Y:S02]  /*e470*/  IMAD.MOV.U32 R7, RZ, RZ, 0x1 ;  /* 0x00000001ff077424 */ /* 0x000fe400078e00ff */
[----:B------:R-:W2:Y:S01]  /*e480*/  LDC R4, c[0x0][0x618] ;  /* 0x00018600ff047b82 */ /* 0x000ea20000000800 */
[----:B------:R-:W-:-:S02]  /*e490*/  IMAD.X R3, RZ, RZ, ~R0, P0 ;  /* 0x000000ffff037224 */ /* 0x000fc400000e0e00 */
[----:B------:R-:W-:Y:S02]  /*e4a0*/  IMAD R15, R17, R15, R14 ;  /* 0x0000000f110f7224 */ /* 0x000fe400078e020e */
[-C--:B------:R-:W-:Y:S02]  /*e4b0*/  IMAD R0, R3, R12.reuse, RZ ;  /* 0x0000000c03007224 */ /* 0x080fe400078e02ff */
[----:B------:R-:W-:Y:S01]  /*e4c0*/  IMAD.MOV.U32 R3, RZ, RZ, R22 ;  /* 0x000000ffff037224 */ /* 0x000fe200078e0016 */
[----:B------:R-:W5:Y:S01]  /*e4d0*/  LDC R6, c[0x0][0x608] ;  /* 0x00018200ff067b82 */ /* 0x000f620000000800 */
[----:B------:R-:W-:-:S04]  /*e4e0*/  IMAD.WIDE.U32 R2, R5, R12, R2 ;  /* 0x0000000c05027225 */ /* 0x000fc800078e0002 */
[----:B------:R-:W-:-:S03]  /*e4f0*/  IMAD R5, R5, R13, R0 ;  /* 0x0000000d05057224 */ /* 0x000fc600078e0200 */
[----:B------:R-:W1:Y:S01]  /*e500*/  LDC R18, c[0x0][0x658] ;  /* 0x00019600ff127b82 */ /* 0x000e620000000800 */
[----:B------:R-:W-:Y:S01]  /*e510*/  I2FP.F32.U32 R0, R16 ;  /* 0x0000001000007245 */ /* 0x000fe20000201000 */
[----:B------:R-:W-:Y:S01]  /*e520*/  IMAD.IADD R3, R3, 0x1, R5 ;  /* 0x0000000103037824 */ /* 0x000fe200078e0205 */
[----:B0-----:R-:W-:Y:S01]  /*e530*/  ISETP.NE.U32.AND P0, PT, R20, RZ, PT ;  /* 0x000000ff1400720c */ /* 0x001fe20003f05070 */
[----:B------:R-:W-:Y:S02]  /*e540*/  IMAD.MOV.U32 R5, RZ, RZ, -0x1 ;  /* 0xffffffffff057424 */ /* 0x000fe400078e00ff */
[----:B------:R-:W-:Y:S02]  /*e550*/  FMUL R0, R0, UR6 ;  /* 0x0000000600007c20 */ /* 0x000fe40008400000 */
[----:B------:R-:W0:Y:S01]  /*e560*/  LDC R13, c[0x0][0x148] ;  /* 0x00005200ff0d7b82 */ /* 0x000e220000000800 */
[----:B--2---:R-:W-:Y:S01]  /*e570*/  SHF.R.U64 R10, R2, R4, R3 ;  /* 0x00000004020a7219 */ /* 0x004fe20000001203 */
[----:B------:R2:W0:Y:S01]  /*e580*/  F2I.U32.TRUNC.NTZ R12, R0 ;  /* 0x00000000000c7305 */ /* 0x000422000020f000 */
[----:B------:R-:W-:-:S02]  /*e590*/  ISETP.NE.AND.EX P0, PT, R21, RZ, PT, P0 ;  /* 0x000000ff1500720c */ /* 0x000fc40003f05300 */
[----:B------:R-:W-:-:S03]  /*e5a0*/  SHF.R.U32.HI R3, RZ, R4, R3 ;  /* 0x00000004ff037219 */ /* 0x000fc60000011603 */
[----:B------:R-:W0:Y:S01]  /*e5b0*/  LDC R14, c[0x0][0x600] ;  /* 0x00018000ff0e7b82 */ /* 0x000e220000000800 */
[-CC-:B-----5:R-:W-:Y:S02]  /*e5c0*/  SHF.R.U64 R8, R10, R6.reuse, R3.reuse ;  /* 0x000000060a087219 */ /* 0x1a0fe40000001203 */
[----:B------:R-:W-:-:S05]  /*e5d0*/  SHF.R.U32.HI R3, RZ, R6, R3 ;  /* 0x00000006ff037219 */ /* 0x000fca0000011603 */
[----:B------:R-:W0:Y:S01]  /*e5e0*/  LDC R19, c[0x0][0x648] ;  /* 0x00019200ff137b82 */ /* 0x000e220000000800 */
[-CC-:B-1----:R-:W-:Y:S02]  /*e5f0*/  SHF.R.U64 R11, R8, R18.reuse, R3.reuse ;  /* 0x00000012080b7219 */ /* 0x182fe40000001203 */
[-C--:B------:R-:W-:Y:S02]  /*e600*/  SHF.L.U32 R5, R5, R18.reuse, RZ ;  /* 0x0000001205057219 */ /* 0x080fe400000006ff */
[-C--:B------:R-:W-:Y:S01]  /*e610*/  SHF.R.U32.HI R3, RZ, R18.reuse, R3 ;  /* 0x00000012ff037219 */ /* 0x080fe20000011603 */
[----:B------:R-:W-:Y:S01]  /*e620*/  IMAD.MOV.U32 R2, RZ, RZ, R11 ;  /* 0x000000ffff027224 */ /* 0x000fe200078e000b */
[----:B------:R-:W-:Y:S01]  /*e630*/  SHF.L.U32 R34, R7, R18, RZ ;  /* 0x0000001207227219 */ /* 0x000fe200000006ff */
[----:B------:R-:W1:Y:S01]  /*e640*/  LDC R22, c[0x0][0x638] ;  /* 0x00018e00ff167b82 */ /* 0x000e620000000800 */
[----:B------:R-:W-:-:S07]  /*e650*/  LOP3.LUT R17, RZ, R5, RZ, 0x33, !PT ;  /* 0x00000005ff117212 */ /* 0x000fce00078e33ff */
[----:B------:R-:W0:Y:S01]  /*e660*/  LDC R23, c[0x0][0x610] ;  /* 0x00018400ff177b82 */ /* 0x000e220000000800 */
[----:B--2---:R-:W-:Y:S05]  /*e670*/  @!P0 BRA `(.L_x_292) ;  /* 0x0000000000288947 */ /* 0x004fea0003800000 */
[----:B------:R-:W2:Y:S02]  /*e680*/  LDC R0, c[0x0][0x64c] ;  /* 0x00019300ff007b82 */ /* 0x000ea40000000800 */
[----:B--2---:R-:W-:-:S05]  /*e690*/  IADD3 R7, P0, R11, R0, RZ ;  /* 0x000000000b077210 */ /* 0x004fca0007f1e0ff */
        /* <DEDUP_REMOVED lines=8> */
.L_x_292:
[----:B0-----:R-:W-:Y:S01]  /*e720*/  SHF.R.U64 R0, R2, R19, R3 ;  /* 0x0000001302007219 */ /* 0x001fe20000001203 */
[----:B------:R-:W-:Y:S01]  /*e730*/  VIADD R3, R14, 0xffffffff ;  /* 0xffffffff0e037836 */ /* 0x000fe20000000000 */
[----:B------:R-:W-:Y:S01]  /*e740*/  LOP3.LUT R5, R8, R17, RZ, 0xc0, !PT ;  /* 0x0000001108057212 */ /* 0x000fe200078ec0ff */
[----:B------:R-:W-:Y:S01]  /*e750*/  IMAD.MOV R12, RZ, RZ, -R12 ;  /* 0x000000ffff0c7224 */ /* 0x000fe200078e0a0c */
[----:B------:R-:W-:Y:S01]  /*e760*/  R2UR UR22, R24 ;  /* 0x00000000181672ca */ /* 0x000fe200000e0000 */
[----:B------:R-:W-:Y:S01]  /*e770*/  IMAD.MOV R2, RZ, RZ, -R0 ;  /* 0x000000ffff027224 */ /* 0x000fe200078e0a00 */
[----:B------:R-:W-:Y:S01]  /*e780*/  LOP3.LUT R3, R10, R3, RZ, 0xc0, !PT ;  /* 0x000000030a037212 */ /* 0x000fe200078ec0ff */
[----:B------:R-:W-:Y:S02]  /*e790*/  IMAD R34, R34, R0, R5 ;  /* 0x0000000022227224 */ /* 0x000fe400078e0205 */
[----:B------:R-:W-:Y:S02]  /*e7a0*/  @P2 IMAD R15, R13, R12, R16 ;  /* 0x0000000c0d0f2224 */ /* 0x000fe400078e0210 */
[----:B-1----:R-:W-:-:S02]  /*e7b0*/  IMAD R0, R2, R22, R11 ;  /* 0x0000001602007224 */ /* 0x002fc400078e020b */
[----:B------:R-:W-:Y:S02]  /*e7c0*/  IMAD R34, R34, R23, R15 ;  /* 0x0000001722227224 */ /* 0x000fe400078e020f */
[----:B------:R-:W-:Y:S02]  /*e7d0*/  IMAD R3, R0, R14, R3 ;  /* 0x0000000e00037224 */ /* 0x000fe400078e0203 */
[----:B------:R-:W-:-:S03]  /*e7e0*/  IMAD.MOV.U32 R0, RZ, RZ, 0x1 ;  /* 0x00000001ff007424 */ /* 0x000fc600078e00ff */
[----:B------:R-:W-:Y:S02]  /*e7f0*/  SEL R2, R3, R34, !P2 ;  /* 0x0000002203027207 */ /* 0x000fe40005000000 */
[----:B------:R-:W-:-:S03]  /*e800*/  SEL R34, R34, R3, !P2 ;  /* 0x0000000322227207 */ /* 0x000fc60005000000 */
[----:B------:R2:W-:Y:S04]  /*e810*/  STL [R1+0x80], R2 ;  /* 0x0000800201007387 */ /* 0x0005e80000100800 */
.L_x_290:
[----:B------:R0:W-:Y:S01]  /*e820*/  STL [R1+0x84], R34 ;  /* 0x0000842201007387 */ /* 0x0001e20000100800 */
[----:B------:R-:W-:-:S13]  /*e830*/  LOP3.LUT P0, RZ, R0, 0xff, RZ, 0xc0, !PT ;  /* 0x000000ff00ff7812 */ /* 0x000fda000780c0ff */
[----:B0-----:R-:W-:Y:S05]  /*e840*/  @P0 BRA `(.L_x_293) ;  /* 0xffffff2400ec0947 */ /* 0x001fea000383ffff */
[----:B------:R-:W-:Y:S05]  /*e850*/  EXIT ;  /* 0x000000000000794d */ /* 0x000fea0003800000 */
.L_x_3:
[----:B------:R-:W2:Y:S01]  /*e860*/  LDL R16, [R1+0x7c] ;  /* 0x00007c0001107983 */ /* 0x000ea20000100800 */
[----:B------:R-:W-:-:S03]  /*e870*/  ULDC.64 UR4, c[0x0][0x650] ;  /* 0x0001940000047ab9 */ /* 0x000fc60000000a00 */
[----:B------:R-:W3:Y:S01]  /*e880*/  LDL R17, [R1+0x78] ;  /* 0x0000780001117983 */ /* 0x000ee20000100800 */
[----:B------:R-:W-:Y:S01]  /*e890*/  PRMT R4, RZ, 0x7610, R4 ;  /* 0x00007610ff047816 */ /* 0x000fe20000000004 */
[----:B------:R-:W-:Y:S02]  /*e8a0*/  IMAD.MOV.U32 R5, RZ, RZ, -0x1 ;  /* 0xffffffffff057424 */ /* 0x000fe400078e00ff */
[----:B------:R-:W-:Y:S02]  /*e8b0*/  IMAD.MOV.U32 R6, RZ, RZ, -0x1 ;  /* 0xffffffffff067424 */ /* 0x000fe400078e00ff */
[----:B------:R-:W-:Y:S01]  /*e8c0*/  IMAD.MOV.U32 R11, RZ, RZ, -0x1 ;  /* 0xffffffffff0b7424 */ /* 0x000fe200078e00ff */
[----:B--2---:R-:W-:-:S04]  /*e8d0*/  ISETP.GE.U32.AND P0, PT, R16, UR4, PT ;  /* 0x0000000410007c0c */ /* 0x004fc8000bf06070 */
[----:B---3--:R-:W-:-:S13]  /*e8e0*/  ISETP.GE.U32.AND.EX P0, PT, R17, UR5, PT, P0 ;  /* 0x0000000511007c0c */ /* 0x008fda000bf06100 */
[----:B------:R-:W-:Y:S05]  /*e8f0*/  @P0 BRA `(.L_x_294) ;  /* 0x00000004005c0947 */ /* 0x000fea0003800000 */
        /* <DEDUP_REMOVED lines=18> */
.L_x_295:
[-CC-:B------:R-:W-:Y:S01]  /*ea20*/  SHF.R.U64 R11, R8, R12.reuse, R9.reuse ;  /* 0x0000000c080b7219 */ /* 0x180fe20000001209 */
[----:B------:R-:W0:Y:S01]  /*ea30*/  LDC.64 R20, c[0x0][0x640] ;  /* 0x00019000ff147b82 */ /* 0x000e220000000a00 */
[----:B------:R-:W-:Y:S01]  /*ea40*/  SHF.R.U32.HI R3, RZ, R12, R9 ;  /* 0x0000000cff037219 */ /* 0x000fe20000011609 */
[----:B------:R-:W-:Y:S01]  /*ea50*/  ULDC UR4, c[0x0][0x150] ;  /* 0x0000540000047ab9 */ /* 0x000fe20000000800 */
[----:B------:R-:W-:Y:S01]  /*ea60*/  IADD3 R7, P0, RZ, -R11, RZ ;  /* 0x8000000bff077210 */ /* 0x000fe20007f1e0ff */
[----:B------:R-:W-:Y:S01]  /*ea70*/  IMAD.MOV.U32 R4, RZ, RZ, R16 ;  /* 0x000000ffff047224 */ /* 0x000fe200078e0010 */
[----:B------:R-:W-:Y:S01]  /*ea80*/  I2FP.F32.U32 R6, R2 ;  /* 0x0000000200067245 */ /* 0x000fe20000201000 */
[----:B------:R-:W-:Y:S02]  /*ea90*/  IMAD.MOV.U32 R5, RZ, RZ, R17 ;  /* 0x000000ffff057224 */ /* 0x000fe400078e0011 */
[----:B------:R-:W1:Y:S01]  /*eaa0*/  LDC R10, c[0x0][0x618] ;  /* 0x00018600ff0a7b82 */ /* 0x000e620000000800 */
[----:B------:R-:W-:-:S02]  /*eab0*/  IMAD.X R3, RZ, RZ, ~R3, P0 ;  /* 0x000000ffff037224 */ /* 0x000fc400000e0e03 */
[----:B------:R-:W-:Y:S01]  /*eac0*/  FMUL R9, R6, UR4 ;  /* 0x0000000406097c20 */ /* 0x000fe20008400000 */
[----:B------:R-:W-:Y:S01]  /*ead0*/  IMAD.WIDE.U32 R4, R7, R14, R4 ;  /* 0x0000000e07047225 */ /* 0x000fe200078e0004 */
[----:B------:R-:W-:-:S03]  /*eae0*/  ULDC UR4, c[0x0][0x154] ;  /* 0x0000550000047ab9 */ /* 0x000fc60000000800 */
[----:B------:R-:W-:Y:S01]  /*eaf0*/  IMAD R6, R3, R14, RZ ;  /* 0x0000000e03067224 */ /* 0x000fe200078e02ff */
[----:B------:R-:W2:Y:S01]  /*eb00*/  LDC R13, c[0x0][0x144] ;  /* 0x00005100ff0d7b82 */ /* 0x000ea20000000800 */
[----:B------:R-:W3:Y:S02]  /*eb10*/  F2I.U32.TRUNC.NTZ R9, R9 ;  /* 0x0000000900097305 */ /* 0x000ee4000020f000 */
[----:B------:R-:W-:Y:S02]  /*eb20*/  IMAD R3, R7, R15, R6 ;  /* 0x0000000f07037224 */ /* 0x000fe400078e0206 */
[----:B------:R-:W-:Y:S02]  /*eb30*/  IMAD.MOV.U32 R6, RZ, RZ, -0x1 ;  /* 0xffffffffff067424 */ /* 0x000fe400078e00ff */
[----:B------:R-:W-:Y:S01]  /*eb40*/  IMAD.IADD R3, R5, 0x1, R3 ;  /* 0x0000000105037824 */ /* 0x000fe200078e0203 */
[----:B------:R-:W4:Y:S01]  /*eb50*/  LDC R12, c[0x0][0x608] ;  /* 0x00018200ff0c7b82 */ /* 0x000f220000000800 */
[----:B------:R-:W-:-:S02]  /*eb60*/  I2FP.F32.U32 R5, R0 ;  /* 0x0000000000057245 */ /* 0x000fc40000201000 */
[----:B0-----:R-:W-:-:S03]  /*eb70*/  ISETP.NE.U32.AND P0, PT, R20, RZ, PT ;  /* 0x000000ff1400720c */ /* 0x001fc60003f05070 */
[----:B------:R-:W-:Y:S01]  /*eb80*/  FMUL R5, R5, UR4 ;  /* 0x0000000405057c20 */ /* 0x000fe20008400000 */
[----:B------:R-:W-:Y:S01]  /*eb90*/  ISETP.NE.AND.EX P0, PT, R21, RZ, PT, P0 ;  /* 0x000000ff1500720c */ /* 0x000fe20003f05300 */
[----:B------:R-:W0:Y:S01]  /*eba0*/  LDC R7, c[0x0][0x658] ;  /* 0x00019600ff077b82 */ /* 0x000e220000000800 */
[-C--:B-1----:R-:W-:Y:S01]  /*ebb0*/  SHF.R.U64 R8, R4, R10.reuse, R3 ;  /* 0x0000000a04087219 */ /* 0x082fe20000001203 */
[----:B---3--:R-:W-:Y:S01]  /*ebc0*/  IMAD.MOV R4, RZ, RZ, -R9 ;  /* 0x000000ffff047224 */ /* 0x008fe200078e0a09 */
[----:B------:R-:W-:Y:S02]  /*ebd0*/  SHF.R.U32.HI R3, RZ, R10, R3 ;  /* 0x0000000aff037219 */ /* 0x000fe40000011603 */
[----:B------:R1:W3:Y:S03]  /*ebe0*/  F2I.U32.TRUNC.NTZ R10, R5 ;  /* 0x00000005000a7305 */ /* 0x0002e6000020f000 */
[----:B------:R-:W1:Y:S01]  /*ebf0*/  LDC R17, c[0x0][0x148] ;  /* 0x00005200ff117b82 */ /* 0x000e620000000800 */
[----:B--2---:R-:W-:-:S02]  /*ec00*/  IMAD R19, R13, R4, R2 ;  /* 0x000000040d137224 */ /* 0x004fc400078e0202 */
[----:B------:R-:W-:-:S05]  /*ec10*/  IMAD.MOV.U32 R4, RZ, RZ, 0x1 ;  /* 0x00000001ff047424 */ /* 0x000fca00078e00ff */
[----:B------:R-:W2:Y:S01]  /*ec20*/  LDC R14, c[0x0][0x600] ;  /* 0x00018000ff0e7b82 */ /* 0x000ea20000000800 */
[-CC-:B----4-:R-:W-:Y:S02]  /*ec30*/  SHF.R.U64 R13, R8, R12.reuse, R3.reuse ;  /* 0x0000000c080d7219 */ /* 0x190fe40000001203 */
[----:B------:R-:W-:-:S05]  /*ec40*/  SHF.R.U32.HI R2, RZ, R12, R3 ;  /* 0x0000000cff027219 */ /* 0x000fca0000011603 */
[----:B------:R-:W4:Y:S01]  /*ec50*/  LDC R16, c[0x0][0x648] ;  /* 0x00019200ff107b82 */ /* 0x000f220000000800 */
[-CC-:B0-----:R-:W-:Y:S02]  /*ec60*/  SHF.R.U64 R15, R13, R7.reuse, R2.reuse ;  /* 0x000000070d0f7219 */ /* 0x181fe40000001202 */
[-C--:B------:R-:W-:Y:S02]  /*ec70*/  SHF.L.U32 R6, R6, R7.reuse, RZ ;  /* 0x0000000706067219 */ /* 0x080fe400000006ff */
[-C--:B------:R-:W-:Y:S01]  /*ec80*/  SHF.R.U32.HI R3, RZ, R7.reuse, R2 ;  /* 0x00000007ff037219 */ /* 0x080fe20000011602 */
[----:B------:R-:W-:Y:S01]  /*ec90*/  IMAD.MOV.U32 R2, RZ, RZ, R15 ;  /* 0x000000ffff027224 */ /* 0x000fe200078e000f */
[----:B------:R-:W-:Y:S01]  /*eca0*/  SHF.L.U32 R12, R4, R7, RZ ;  /* 0x00000007040c7219 */ /* 0x000fe200000006ff */
[----:B------:R-:W0:Y:S01]  /*ecb0*/  LDC R18, c[0x0][0x638] ;  /* 0x00018e00ff127b82 */ /* 0x000e220000000800 */
[----:B------:R-:W-:-:S07]  /*ecc0*/  LOP3.LUT R22, RZ, R6, RZ, 0x33, !PT ;  /* 0x00000006ff167212 */ /* 0x000fce00078e33ff */
        /* <DEDUP_REMOVED lines=12> */
.L_x_296:
[----:B----4-:R-:W-:Y:S01]  /*ed90*/  SHF.R.U64 R3, R2, R16, R3 ;  /* 0x0000001002037219 */ /* 0x010fe20000001203 */
[----:B--2---:R-:W-:Y:S01]  /*eda0*/  VIADD R5, R14, 0xffffffff ;  /* 0xffffffff0e057836 */ /* 0x004fe20000000000 */
[----:B------:R-:W-:Y:S01]  /*edb0*/  LOP3.LUT R2, R13, R22, RZ, 0xc0, !PT ;  /* 0x000000160d027212 */ /* 0x000fe200078ec0ff */
[----:B------:R-:W-:Y:S02]  /*edc0*/  IMAD.MOV R10, RZ, RZ, -R10 ;  /* 0x000000ffff0a7224 */ /* 0x000fe400078e0a0a */
[----:B------:R-:W-:Y:S02]  /*edd0*/  IMAD.MOV R4, RZ, RZ, -R3 ;  /* 0x000000ffff047224 */ /* 0x000fe400078e0a03 */
[----:B------:R-:W-:Y:S01]  /*ede0*/  IMAD R2, R12, R3, R2 ;  /* 0x000000030c027224 */ /* 0x000fe200078e0202 */
[----:B------:R-:W-:Y:S01]  /*edf0*/  LOP3.LUT R3, R8, R5, RZ, 0xc0, !PT ;  /* 0x0000000508037212 */ /* 0x000fe200078ec0ff */
[----:B------:R-:W-:Y:S02]  /*ee00*/  @P2 IMAD R19, R17, R10, R0 ;  /* 0x0000000a11132224 */ /* 0x000fe400078e0200 */
[----:B0-----:R-:W-:-:S02]  /*ee10*/  IMAD R0, R4, R18, R15 ;  /* 0x0000001204007224 */ /* 0x001fc400078e020f */
[----:B------:R-:W-:Y:S02]  /*ee20*/  IMAD R5, R2, R23, R19 ;  /* 0x0000001702057224 */ /* 0x000fe400078e0213 */
[----:B------:R-:W-:Y:S02]  /*ee30*/  IMAD R0, R0, R14, R3 ;  /* 0x0000000e00007224 */ /* 0x000fe400078e0203 */
[----:B------:R-:W-:-:S03]  /*ee40*/  IMAD.MOV.U32 R4, RZ, RZ, 0x1 ;  /* 0x00000001ff047424 */ /* 0x000fc600078e00ff */
[----:B------:R-:W-:Y:S02]  /*ee50*/  SEL R6, R0, R5, !P2 ;  /* 0x0000000500067207 */ /* 0x000fe40005000000 */
[----:B------:R-:W-:-:S07]  /*ee60*/  SEL R5, R5, R0, !P2 ;  /* 0x0000000005057207 */ /* 0x000fce0005000000 */
.L_x_294:
[----:B------:R-:W-:-:S08]  /*ee70*/  NOP ;  /* 0x0000000000007918 */ /* 0x000fd00000000000 */
[----:B------:R-:W0:-:S00]  /*ee80*/  USETMAXREG.DEALLOC.CTAPOOL 0x28 ;  /* 0x00000028000079c8 */ /* 0x000e0000080e0500 */
[----:B------:R-:W-:-:S13]  /*ee90*/  ISETP.NE.AND P0, PT, RZ, UR8, PT ;  /* 0x00000008ff007c0c */ /* 0x000fda000bf05270 */
[----:B------:R-:W-:Y:S05]  /*eea0*/  @P0 EXIT ;  /* 0x000000000000094d */ /* 0x000fea0003800000 */
[----:B0-----:R-:W-:Y:S01]  /*eeb0*/  LOP3.LUT P0, RZ, R4, 0xff, RZ, 0xc0, !PT ;  /* 0x000000ff04ff7812 */ /* 0x001fe2000780c0ff */
[----:B------:R-:W-:Y:S02]  /*eec0*/  IMAD.MOV.U32 R0, RZ, RZ, 0x1 ;  /* 0x00000001ff007424 */ /* 0x000fe400078e00ff */
[----:B------:R-:W-:-:S10]  /*eed0*/  IMAD.MOV.U32 R8, RZ, RZ, RZ ;  /* 0x000000ffff087224 */ /* 0x000fd400078e00ff */
[----:B------:R-:W-:Y:S05]  /*eee0*/  @!P0 BRA `(.L_x_297) ;  /* 0x0000000c00508947 */ /* 0x000fea0003800000 */
[----:B------:R-:W0:Y:S01]  /*eef0*/  S2R R2, SR_TID.X ;  /* 0x0000000000027919 */ /* 0x000e220000002100 */
[----:B------:R-:W-:Y:S01]  /*ef00*/  ULDC UR4, c[0x0][0x28c] ;  /* 0x0000a30000047ab9 */ /* 0x000fe20000000800 */
[----:B------:R-:W-:Y:S01]  /*ef10*/  ULDC UR6, c[0x0][0x658] ;  /* 0x0001960000067ab9 */ /* 0x000fe20000000800 */
[----:B------:R-:W-:Y:S01]  /*ef20*/  UIADD3 UR10, UR4, 0x3f, URZ ;  /* 0x0000003f040a7890 */ /* 0x000fe2000fffe03f */
[----:B------:R-:W-:Y:S01]  /*ef30*/  BSSY B0, `(.L_x_297) ;  /* 0x00000cf000007945 */ /* 0x000fe20003800000 */
[----:B------:R-:W-:Y:S01]  /*ef40*/  UMOV UR7, 0xffffffff ;  /* 0xffffffff00077882 */ /* 0x000fe20000000000 */
[----:B------:R-:W-:Y:S01]  /*ef50*/  ULDC UR5, c[0x0][0x600] ;  /* 0x0001800000057ab9 */ /* 0x000fe20000000800 */
[----:B------:R-:W-:Y:S01]  /*ef60*/  UMOV UR9, 0x1 ;  /* 0x0000000100097882 */ /* 0x000fe20000000000 */
[----:B------:R-:W-:Y:S01]  /*ef70*/  USHF.L.U32 UR7, UR7, UR6, URZ ;  /* 0x0000000607077299 */ /* 0x000fe2000800063f */
[----:B------:R-:W-:Y:S01]  /*ef80*/  IMAD.MOV.U32 R9, RZ, RZ, 0x1 ;  /* 0x00000001ff097424 */ /* 0x000fe200078e00ff */
[----:B------:R-:W-:Y:S01]  /*ef90*/  UIADD3 UR4, UR5, -0x1, URZ ;  /* 0xffffffff05047890 */ /* 0x000fe2000fffe03f */
[----:B------:R-:W-:Y:S01]  /*efa0*/  IMAD.MOV.U32 R0, RZ, RZ, 0x1 ;  /* 0x00000001ff007424 */ /* 0x000fe200078e00ff */
[----:B------:R-:W-:Y:S01]  /*efb0*/  USHF.R.S32.HI UR11, URZ, 0x1f, UR10 ;  /* 0x0000001f3f0b7899 */ /* 0x000fe2000801140a */
[----:B------:R-:W-:Y:S01]  /*efc0*/  IMAD.MOV.U32 R8, RZ, RZ, RZ ;  /* 0x000000ffff087224 */ /* 0x000fe200078e00ff */
[----:B------:R-:W-:Y:S01]  /*efd0*/  ULDC UR8, c[0x0][0xc] ;  /* 0x0000030000087ab9 */ /* 0x000fe20000000800 */
[----:B------:R-:W-:-:S02]  /*efe0*/  USHF.L.U32 UR5, UR9, UR6, URZ ;  /* 0x0000000609057299 */ /* 0x000fc4000800063f */
[----:B------:R-:W-:Y:S01]  /*eff0*/  ULEA.HI UR11, UR11, UR10, URZ, 0x6 ;  /* 0x0000000a0b0b7291 */ /* 0x000fe2000f8f303f */
[----:B------:R-:W-:Y:S01]  /*f000*/  ULDC UR9, c[0x0][0x10] ;  /* 0x0000040000097ab9 */ /* 0x000fe20000000800 */
[----:B------:R-:W-:Y:S02]  /*f010*/  ULOP3.LUT UR6, URZ, UR7, URZ, 0x33, !UPT ;  /* 0x000000073f067292 */ /* 0x000fe4000f8e333f */
[----:B------:R-:W-:Y:S01]  /*f020*/  UIMAD.WIDE.U32 UR8, UR8, UR9, URZ ;  /* 0x00000009080872a5 */ /* 0x000fe2000f8e003f */
[----:B------:R-:W-:Y:S01]  /*f030*/  ULDC UR7, c[0x0][0x14] ;  /* 0x0000050000077ab9 */ /* 0x000fe20000000800 */
[----:B------:R-:W-:Y:S02]  /*f040*/  USHF.R.S32.HI UR20, URZ, 0x6, UR11 ;  /* 0x000000063f147899 */ /* 0x000fe4000801140b */
[----:B------:R-:W-:Y:S02]  /*f050*/  UIMAD.WIDE.U32 UR22, UR8, UR7, URZ ;  /* 0x00000007081672a5 */ /* 0x000fe4000f8e003f */
[----:B------:R-:W-:-:S02]  /*f060*/  UIMAD UR18, UR9, UR7, URZ ;  /* 0x00000007091272a4 */ /* 0x000fc4000f8e023f */
[----:B------:R-:W-:Y:S01]  /*f070*/  ULOP3.LUT UR26, UR13, 0x2, URZ, 0xfc, !UPT ;  /* 0x000000020d1a7892 */ /* 0x000fe2000f8efc3f */
[C---:B0-----:R-:W-:Y:S01]  /*f080*/  LOP3.LUT P3, RZ, R2.reuse, 0x7f, RZ, 0xc0, !PT ;  /* 0x0000007f02ff7812 */ /* 0x041fe2000786c0ff */
[----:B------:R-:W-:Y:S01]  /*f090*/  UIADD3 UR18, UR23, UR18, URZ ;  /* 0x0000001217127290 */ /* 0x000fe2000fffe03f */
[----:B------:R-:W-:Y:S01]  /*f0a0*/  LOP3.LUT P0, RZ, R2, 0x1f, RZ, 0xc0, !PT ;  /* 0x0000001f02ff7812 */ /* 0x000fe2000780c0ff */
[----:B------:R-:W-:Y:S01]  /*f0b0*/  UIADD3 UR27, UR20, 0x1, URZ ;  /* 0x00000001141b7890 */ /* 0x000fe2000fffe03f */
[----:B------:R-:W-:Y:S02]  /*f0c0*/  ULDC.64 UR24, c[0x0][0x198] ;  /* 0x0000660000187ab9 */ /* 0x000fe40000000a00 */
[----:B------:R-:W-:-:S13]  /*f0d0*/  PLOP3.LUT P0, PT, P0, P3, PT, 0x8a, 0x0 ;  /* 0x000000000000781c */ /* 0x000fda0000707172 */
.L_x_309:
[----:B------:R-:W-:-:S03]  /*f0e0*/  UMOV UR7, 0xffffffff ;  /* 0xffffffff00077882 */ /* 0x000fc60000000000 */
[----:B------:R-:W-:Y:S05]  /*f0f0*/  BRA.DIV UR7, `(.L_x_298) ;  /* 0x0000000e07a47947 */ /* 0x000fea000b800000 */
[----:B------:R-:W-:-:S13]  /*f100*/  ELECT P1, URZ, PT ;  /* 0x00000000003f782f */ /* 0x000fda0003820000 */
.L_x_319:
[----:B------:R-:W0:Y:S01]  /*f110*/  LDC R2, c[0x0][0x28c] ;  /* 0x0000a300ff027b82 */ /* 0x000e220000000800 */
[----:B------:R-:W-:Y:S01]  /*f120*/  BSSY B1, `(.L_x_299) ;  /* 0x0000038000017945 */ /* 0x000fe20003800000 */
[----:B0-----:R-:W-:-:S13]  /*f130*/  ISETP.LT.OR P1, PT, R2, 0x1, !P1 ;  /* 0x000000010200780c */ /* 0x001fda0004f21670 */
[----:B------:R-:W-:Y:S05]  /*f140*/  @P1 BRA `(.L_x_300) ;  /* 0x0000000000d41947 */ /* 0x000fea0003800000 */
[----:B------:R-:W-:Y:S02]  /*f150*/  IMAD.SHL.U32 R6, R6, 0x100, RZ ;  /* 0x0000010006067824 */ /* 0x000fe400078e00ff */
[----:B------:R-:W-:Y:S02]  /*f160*/  IMAD.SHL.U32 R7, R5, 0x80, RZ ;  /* 0x0000008005077824 */ /* 0x000fe400078e00ff */
[----:B------:R-:W-:Y:S02]  /*f170*/  IMAD.MOV.U32 R12, RZ, RZ, RZ ;  /* 0x000000ffff0c7224 */ /* 0x000fe400078e00ff */
[----:B------:R-:W-:Y:S02]  /*f180*/  IMAD.U32 R14, RZ, RZ, UR27 ;  /* 0x0000001bff0e7e24 */ /* 0x000fe4000f8e00ff */
[----:B------:R-:W-:Y:S02]  /*f190*/  IMAD.MOV.U32 R2, RZ, RZ, R0 ;  /* 0x000000ffff027224 */ /* 0x000fe400078e0000 */
[----:B------:R-:W-:-:S07]  /*f1a0*/  IMAD.MOV.U32 R3, RZ, RZ, R8 ;  /* 0x000000ffff037224 */ /* 0x000fce00078e0008 */
.L_x_304:
[----:B------:R-:W0:Y:S01]  /*f1b0*/  S2R R5, SR_CgaCtaId ;  /* 0x0000000000057919 */ /* 0x000e220000008800 */
[----:B------:R-:W-:-:S04]  /*f1c0*/  MOV R4, 0x400 ;  /* 0x0000040000047802 */ /* 0x000fc80000000f00 */
[----:B0-----:R-:W-:Y:S02]  /*f1d0*/  LEA R10, R5, R4, 0x18 ;  /* 0x00000004050a7211 */ /* 0x001fe400078ec0ff */
[----:B------:R-:W-:Y:S01]  /*f1e0*/  SHF.L.U32 R4, R2, 0x1f, RZ ;  /* 0x0000001f02047819 */ /* 0x000fe200000006ff */
[----:B------:R-:W0:Y:S02]  /*f1f0*/  @!P3 LDC R5, c[0x0][0x500] ;  /* 0x00014000ff05bb82 */ /* 0x000e240000000800 */
[----:B------:R-:W-:-:S04]  /*f200*/  IMAD R13, R3, 0x8, R10 ;  /* 0x00000008030d7824 */ /* 0x000fc800078e020a */
[----:B------:R-:W1:Y:S02]  /*f210*/  SYNCS.PHASECHK.TRANS64.TRYWAIT P1, [R13+URZ+0x18], R4 ;  /* 0x000018040d0075a7 */ /* 0x000e64000802017f */
[----:B-1----:R-:W-:Y:S05]  /*f220*/  @!P1 BRA `(.L_x_301) ;  /* 0x0000000c00789947 */ /* 0x002fea0003800000 */
.L_x_320:
[----:B------:R-:W-:Y:S01]  /*f230*/  UPRMT UR7, UR26, 0x9910, URZ ;  /* 0x000099101a077896 */ /* 0x000fe2000800003f */
[----:B0-----:R0:W-:Y:S03]  /*f240*/  @!P3 SYNCS.ARRIVE.TRANS64 RZ, [R13+URZ], R5 ;  /* 0x000000050dffb9a7 */ /* 0x0011e6000800003f */
[----:B------:R-:W-:-:S06]  /*f250*/  UISETP.NE.AND UP0, UPT, UR7, 0x2, UPT ;  /* 0x000000020700788c */ /* 0x000fcc000bf05270 */
[----:B------:R-:W-:-:S13]  /*f260*/  PLOP3.LUT P1, PT, PT, PT, UP0, 0x80, 0x0 ;  /* 0x000000000000781c */ /* 0x000fda0003f2f008 */
[----:B0-----:R-:W-:Y:S05]  /*f270*/  @P1 BRA `(.L_x_302) ;  /* 0x0000000000041947 */ /* 0x001fea0003800000 */
[----:B------:R-:W-:Y:S01]  /*f280*/  BPT.TRAP 0x1 ;  /* 0x000000040000795c */ /* 0x000fe20000300000 */
.L_x_302:
[----:B------:R-:W-:Y:S05]  /*f290*/  @P0 BRA `(.L_x_303) ;  /* 0x0000000000040947 */ /* 0x000fea0003800000 */
[----:B------:R-:W-:Y:S01]  /*f2a0*/  BPT.TRAP 0x1 ;  /* 0x000000040000795c */ /* 0x000fe20000300000 */
.L_x_303:
[--C-:B-1----:R-:W-:Y:S01]  /*f2b0*/  IMAD R4, R3, 0x2000, R10.reuse ;  /* 0x0000200003047824 */ /* 0x102fe200078e020a */
[----:B------:R-:W-:Y:S01]  /*f2c0*/  R2UR UR9, R13 ;  /* 0x000000000d0972ca */ /* 0x000fe200000e0000 */
[----:B------:R-:W-:Y:S01]  /*f2d0*/  IMAD R10, R3, 0x4000, R10 ;  /* 0x00004000030a7824 */ /* 0x000fe200078e020a */
[----:B------:R-:W-:Y:S01]  /*f2e0*/  UIADD3 UR14, UP0, UR24, 0xf0, URZ ;  /* 0x000000f0180e7890 */ /* 0x000fe2000ff1e03f */
[----:B------:R-:W-:Y:S01]  /*f2f0*/  VIADD R14, R14, 0xffffffff ;  /* 0xffffffff0e0e7836 */ /* 0x000fe20000000000 */
[----:B------:R-:W-:Y:S01]  /*f300*/  R2UR UR7, R4 ;  /* 0x00000000040772ca */ /* 0x000fe200000e0000 */
[----:B------:R-:W-:Y:S01]  /*f310*/  UIADD3 UR28, UP1, UR24, 0x1f0, URZ ;  /* 0x000001f0181c7890 */ /* 0x000fe2000ff3e03f */
[----:B------:R-:W-:Y:S01]  /*f320*/  R2UR UR8, R10 ;  /* 0x000000000a0872ca */ /* 0x000fe200000e0000 */
[----:B------:R-:W-:Y:S01]  /*f330*/  UIADD3.X UR15, URZ, UR25, URZ, UP0, !UPT ;  /* 0x000000193f0f7290 */ /* 0x000fe200087fe43f */
[----:B------:R-:W-:Y:S01]  /*f340*/  R2UR UR11, R7 ;  /* 0x00000000070b72ca */ /* 0x000fe200000e0000 */
[----:B------:R-:W-:Y:S01]  /*f350*/  VIADD R3, R3, 0x1 ;  /* 0x0000000103037836 */ /* 0x000fe20000000000 */
[----:B------:R-:W-:Y:S01]  /*f360*/  R2UR UR10, R12 ;  /* 0x000000000c0a72ca */ /* 0x000fe200000e0000 */
[----:B------:R-:W-:Y:S01]  /*f370*/  UIADD3.X UR29, URZ, UR25, URZ, UP1, !UPT ;  /* 0x000000193f1d7290 */ /* 0x000fe20008ffe43f */
[----:B------:R-:W-:Y:S01]  /*f380*/  R2UR UR12, R11 ;  /* 0x000000000b0c72ca */ /* 0x000fe200000e0000 */
[----:B------:R-:W-:Y:S01]  /*f390*/  UMOV UR16, 0x0 ;  /* 0x0000000000107882 */ /* 0x000fe20000000000 */
[----:B------:R-:W-:Y:S01]  /*f3a0*/  R2UR UR21, R6 ;  /* 0x00000000061572ca */ /* 0x000fe200000e0000 */
[----:B------:R-:W-:Y:S01]  /*f3b0*/  UMOV UR17, 0x10000000 ;  /* 0x1000000000117882 */ /* 0x000fe20000000000 */
[----:B------:R-:W-:Y:S01]  /*f3c0*/  ISETP.GT.AND P4, PT, R14, 0x1, PT ;  /* 0x000000010e00780c */ /* 0x000fe20003f84270 */
[----:B------:R-:W-:Y:S01]  /*f3d0*/  UIADD3 UR7, UR7, 0x100, URZ ;  /* 0x0000010007077890 */ /* 0x000fe2000fffe03f */
[----:B------:R-:W-:Y:S01]  /*f3e0*/  ISETP.NE.AND P1, PT, R3, 0x3, PT ;  /* 0x000000030300780c */ /* 0x000fe20003f25270 */
[----:B------:R-:W-:Y:S01]  /*f3f0*/  UIADD3 UR19, UR8, 0x6100, URZ ;  /* 0x0000610008137890 */ /* 0x000fe2000fffe03f */
[----:B------:R-:W-:-:S02]  /*f400*/  VIADD R12, R12, 0x40 ;  /* 0x000000400c0c7836 */ /* 0x000fc40000000000 */
[----:B------:R-:W-:Y:S02]  /*f410*/  SEL R5, RZ, 0x1, P1 ;  /* 0x00000001ff057807 */ /* 0x000fe40000800000 */
[----:B------:R-:W-:Y:S01]  /*f420*/  UMOV UR8, UR7 ;  /* 0x0000000700087c82 */ /* 0x000fe20008000000 */
[----:B------:R-:W-:Y:S01]  /*f430*/  SEL R3, R3, RZ, P1 ;  /* 0x000000ff03037207 */ /* 0x000fe20000800000 */
[----:B------:R0:W-:Y:S01]  /*f440*/  UTMALDG.3D [UR8], [UR14], desc[UR16] ;  /* 0x000010080e0075b4 */ /* 0x0001e20008011000 */
[----:B------:R-:W-:Y:S01]  /*f450*/  LOP3.LUT R2, R2, R5, RZ, 0x3c, !PT ;  /* 0x0000000502027212 */ /* 0x000fe200078e3cff */
[----:B0-----:R-:W-:Y:S01]  /*f460*/  UMOV UR8, UR19 ;  /* 0x0000001300087c82 */ /* 0x001fe20008000000 */
[----:B------:R-:W-:Y:S02]  /*f470*/  UMOV UR11, UR21 ;  /* 0x00000015000b7c82 */ /* 0x000fe40008000000 */
[----:B------:R0:W-:Y:S02]  /*f480*/  UTMALDG.3D [UR8], [UR28], desc[UR16] ;  /* 0x000010081c0075b4 */ /* 0x0001e40008011000 */
[----:B0-----:R-:W-:Y:S05]  /*f490*/  @P4 BRA `(.L_x_304) ;  /* 0xfffffffc00444947 */ /* 0x001fea000383ffff */
.L_x_300:
[----:B------:R-:W-:Y:S05]  /*f4a0*/  BSYNC B1 ;  /* 0x0000000000017941 */ /* 0x000fea0003800000 */
.L_x_299:
[----:B------:R-:W2:Y:S01]  /*f4b0*/  LDL.LU R15, [R1+0x78] ;  /* 0x00007800010f7983 */ /* 0x000ea20000300800 */
[----:B------:R-:W-:Y:S01]  /*f4c0*/  LOP3.LUT P5, RZ, R9, 0xff, RZ, 0xc0, !PT ;  /* 0x000000ff09ff7812 */ /* 0x000fe200078ac0ff */
[----:B------:R-:W-:Y:S01]  /*f4d0*/  VIADD R8, R8, UR20 ;  /* 0x0000001408087c36 */ /* 0x000fe20008000000 */
[----:B------:R-:W-:Y:S01]  /*f4e0*/  ULDC.64 UR8, c[0x0][0x650] ;  /* 0x0001940000087ab9 */ /* 0x000fe20000000a00 */
[----:B------:R-:W3:Y:S01]  /*f4f0*/  LDL.LU R13, [R1+0x7c] ;  /* 0x00007c00010d7983 */ /* 0x000ee20000300800 */
[----:B------:R-:W-:Y:S01]  /*f500*/  IMAD.U32 R5, RZ, RZ, UR20 ;  /* 0x00000014ff057e24 */ /* 0x000fe2000f8e00ff */
[----:B------:R-:W-:Y:S01]  /*f510*/  UISETP.GE.U32.AND UP0, UPT, UR20, 0x3, UPT ;  /* 0x000000031400788c */ /* 0x000fe2000bf06070 */
[----:B------:R-:W-:Y:S01]  /*f520*/  ISETP.GT.U32.AND P1, PT, R8, 0x2, PT ;  /* 0x000000020800780c */ /* 0x000fe20003f24070 */
[----:B------:R-:W-:Y:S01]  /*f530*/  BSSY B1, `(.L_x_305) ;  /* 0x000006c000017945 */ /* 0x000fe20003800000 */
[----:B------:R-:W-:Y:S01]  /*f540*/  IMAD.MOV.U32 R6, RZ, RZ, -0x1 ;  /* 0xffffffffff067424 */ /* 0x000fe200078e00ff */
[----:B------:R-:W-:Y:S01]  /*f550*/  PRMT R9, RZ, 0x7610, R9 ;  /* 0x00007610ff097816 */ /* 0x000fe20000000009 */
[----:B------:R-:W-:Y:S01]  /*f560*/  IMAD.MOV.U32 R11, RZ, RZ, -0x1 ;  /* 0xffffffffff0b7424 */ /* 0x000fe200078e00ff */
[----:B------:R-:W-:-:S02]  /*f570*/  ISETP.LT.U32.AND P1, PT, R5, 0x3, P1 ;  /* 0x000000030500780c */ /* 0x000fc40000f21070 */
[----:B------:R-:W0:Y:S01]  /*f580*/  @P5 S2R R3, SR_CgaCtaId ;  /* 0x0000000000035919 */ /* 0x000e220000008800 */
[----:B------:R-:W-:Y:S02]  /*f590*/  @P5 MOV R2, 0x400 ;  /* 0x0000040000025802 */ /* 0x000fe40000000f00 */
[----:B------:R-:W-:Y:S02]  /*f5a0*/  PLOP3.LUT P4, PT, PT, PT, UP0, 0x80, 0x0 ;  /* 0x000000000000781c */ /* 0x000fe40003f8f008 */
[----:B0-----:R-:W-:Y:S01]  /*f5b0*/  @P5 LEA R4, R3, R2, 0x18 ;  /* 0x0000000203045211 */ /* 0x001fe200078ec0ff */
[----:B------:R-:W-:-:S03]  /*f5c0*/  IMAD.WIDE.U32 R2, R8, -0x55555555, RZ ;  /* 0xaaaaaaab08027825 */ /* 0x000fc600078e00ff */
[----:B------:R0:W-:Y:S02]  /*f5d0*/  @P5 SYNCS.ARRIVE.TRANS64.A1T0 RZ, [R4+URZ+0x48], RZ ;  /* 0x000048ff04ff59a7 */ /* 0x0001e4000810003f */
[----:B------:R-:W-:Y:S02]  /*f5e0*/  SHF.R.U32.HI R5, RZ, 0x1, R3 ;  /* 0x00000001ff057819 */ /* 0x000fe40000011603 */
[----:B------:R-:W-:Y:S02]  /*f5f0*/  SEL R3, RZ, 0x1, !P1 ;  /* 0x00000001ff037807 */ /* 0x000fe40004800000 */
[----:B------:R-:W-:Y:S01]  /*f600*/  PRMT R2, RZ, 0x7610, R2 ;  /* 0x00007610ff027816 */ /* 0x000fe20000000002 */
[----:B------:R-:W-:Y:S01]  /*f610*/  IMAD R8, R5, -0x3, R8 ;  /* 0xfffffffd05087824 */ /* 0x000fe200078e0208 */
[----:B------:R-:W-:-:S04]  /*f620*/  LOP3.LUT R0, R0, R3, RZ, 0x3c, !PT ;  /* 0x0000000300007212 */ /* 0x000fc800078e3cff */
[----:B------:R-:W-:Y:S01]  /*f630*/  @P4 LOP3.LUT R0, R0, 0x1, R5, 0x78, !PT ;  /* 0x0000000100004812 */ /* 0x000fe200078e7805 */
[----:B------:R-:W-:Y:S01]  /*f640*/  IMAD.MOV.U32 R5, RZ, RZ, -0x1 ;  /* 0xffffffffff057424 */ /* 0x000fe200078e00ff */
[----:B---3--:R-:W-:-:S04]  /*f650*/  IADD3 R13, P5, R13, UR22, RZ ;  /* 0x000000160d0d7c10 */ /* 0x008fc8000ffbe0ff */
[----:B--2---:R-:W-:Y:S01]  /*f660*/  IADD3.X R15, R15, UR18, RZ, P5, !PT ;  /* 0x000000120f0f7c10 */ /* 0x004fe2000affe4ff */
[----:B------:R0:W-:Y:S01]  /*f670*/  STL [R1+0x7c], R13 ;  /* 0x00007c0d01007387 */ /* 0x0001e20000100800 */
[----:B------:R-:W-:-:S03]  /*f680*/  ISETP.GE.U32.AND P1, PT, R13, UR8, PT ;  /* 0x000000080d007c0c */ /* 0x000fc6000bf26070 */
[----:B------:R0:W-:Y:S01]  /*f690*/  STL [R1+0x78], R15 ;  /* 0x0000780f01007387 */ /* 0x0001e20000100800 */
[----:B------:R-:W-:-:S13]  /*f6a0*/  ISETP.GE.U32.AND.EX P1, PT, R15, UR9, PT, P1 ;  /* 0x000000090f007c0c */ /* 0x000fda000bf26110 */
[----:B0-----:R-:W-:Y:S05]  /*f6b0*/  @P1 BRA `(.L_x_306) ;  /* 0x00000004004c1947 */ /* 0x001fea0003800000 */
[----:B------:R-:W-:Y:S01]  /*f6c0*/  ULDC.64 UR8, c[0x0][0x628] ;  /* 0x00018a0000087ab9 */ /* 0x000fe20000000a00 */
[----:B------:R-:W0:Y:S01]  /*f6d0*/  S2R R12, SR_CTAID.X ;  /* 0x00000000000c7919 */ /* 0x000e220000002500 */
[----:B------:R-:W-:Y:S01]  /*f6e0*/  ISETP.NE.U32.AND P1, PT, RZ, UR8, PT ;  /* 0x00000008ff007c0c */ /* 0x000fe2000bf25070 */
[----:B------:R-:W-:Y:S01]  /*f6f0*/  ULDC UR10, c[0x0][0x630] ;  /* 0x00018c00000a7ab9 */ /* 0x000fe20000000800 */
[----:B------:R-:W-:Y:S01]  /*f700*/  IMAD.MOV.U32 R2, RZ, RZ, R13 ;  /* 0x000000ffff027224 */ /* 0x000fe200078e000d */
[----:B------:R-:W1:Y:S01]  /*f710*/  S2R R10, SR_CTAID.Y ;  /* 0x00000000000a7919 */ /* 0x000e620000002600 */
[----:B------:R-:W-:Y:S01]  /*f720*/  ISETP.NE.AND.EX P1, PT, RZ, UR9, PT, P1 ;  /* 0x00000009ff007c0c */ /* 0x000fe2000bf25310 */
[----:B------:R-:W-:-:S12]  /*f730*/  IMAD.MOV.U32 R3, RZ, RZ, R15 ;  /* 0x000000ffff037224 */ /* 0x000fd800078e000f */
[----:B------:R-:W-:Y:S05]  /*f740*/  @!P1 BRA `(.L_x_307) ;  /* 0x0000000000289947 */ /* 0x000fea0003800000 */
[----:B------:R-:W-:Y:S02]  /*f750*/  ULDC UR7, c[0x0][0x634] ;  /* 0x00018d0000077ab9 */ /* 0x000fe40000000800 */
[----:B------:R-:W-:-:S05]  /*f760*/  IADD3 R7, P1, R13, UR7, RZ ;  /* 0x000000070d077c10 */ /* 0x000fca000ff3e0ff */
[----:B------:R-:W-:-:S04]  /*f770*/  IMAD.X R11, RZ, RZ, R15, P1 ;  /* 0x000000ffff0b7224 */ /* 0x000fc800008e060f */
[----:B------:R-:W-:-:S04]  /*f780*/  IMAD.WIDE.U32 R4, R11, UR8, RZ ;  /* 0x000000080b047c25 */ /* 0x000fc8000f8e00ff */
[----:B------:R-:W-:-:S04]  /*f790*/  IMAD.WIDE.U32 R4, P1, R7, UR9, R4 ;  /* 0x0000000907047c25 */ /* 0x000fc8000f820004 */
[----:B------:R-:W-:-:S04]  /*f7a0*/  IMAD.WIDE.U32 R6, R7, UR8, RZ ;  /* 0x0000000807067c25 */ /* 0x000fc8000f8e00ff */
[----:B------:R-:W-:Y:S01]  /*f7b0*/  IMAD.X R3, RZ, RZ, RZ, P1 ;  /* 0x000000ffff037224 */ /* 0x000fe200008e06ff */
[----:B------:R-:W-:Y:S01]  /*f7c0*/  IADD3 RZ, P1, R7, R4, RZ ;  /* 0x0000000407ff7210 */ /* 0x000fe20007f3e0ff */
[----:B------:R-:W-:-:S04]  /*f7d0*/  IMAD.MOV.U32 R2, RZ, RZ, R5 ;  /* 0x000000ffff027224 */ /* 0x000fc800078e0005 */
[----:B------:R-:W-:-:S08]  /*f7e0*/  IMAD.WIDE.U32.X R2, R11, UR9, R2, P1 ;  /* 0x000000090b027c25 */ /* 0x000fd000088e0402 */
.L_x_307:
[--C-:B------:R-:W-:Y:S01]  /*f7f0*/  SHF.R.U64 R11, R2, UR10, R3.reuse ;  /* 0x0000000a020b7c19 */ /* 0x100fe20008001203 */
[----:B------:R-:W-:Y:S01]  /*f800*/  ULDC.64 UR8, c[0x0][0x620] ;  /* 0x0001880000087ab9 */ /* 0x000fe20000000a00 */
[----:B------:R-:W-:Y:S01]  /*f810*/  SHF.R.U32.HI R2, RZ, UR10, R3 ;  /* 0x0000000aff027c19 */ /* 0x000fe20008011603 */
[----:B------:R-:W-:Y:S01]  /*f820*/  IMAD.MOV.U32 R3, RZ, RZ, R15 ;  /* 0x000000ffff037224 */ /* 0x000fe200078e000f */
[----:B------:R-:W-:Y:S01]  /*f830*/  IADD3 R5, P1, RZ, -R11, RZ ;  /* 0x8000000bff057210 */ /* 0x000fe20007f3e0ff */
[----:B------:R-:W-:Y:S01]  /*f840*/  ULDC UR7, c[0x0][0x150] ;  /* 0x0000540000077ab9 */ /* 0x000fe20000000800 */
[----:B0-----:R-:W-:Y:S01]  /*f850*/  I2FP.F32.U32 R6, R12 ;  /* 0x0000000c00067245 */ /* 0x001fe20000201000 */
[----:B------:R-:W0:Y:S01]  /*f860*/  LDC R7, c[0x0][0x144] ;  /* 0x00005100ff077b82 */ /* 0x000e220000000800 */
[----:B------:R-:W-:Y:S01]  /*f870*/  ULDC.64 UR10, c[0x0][0x640] ;  /* 0x00019000000a7ab9 */ /* 0x000fe20000000a00 */
[----:B------:R-:W-:Y:S01]  /*f880*/  IMAD.X R2, RZ, RZ, ~R2, P1 ;  /* 0x000000ffff027224 */ /* 0x000fe200008e0e02 */
[----:B------:R-:W-:Y:S01]  /*f890*/  ISETP.NE.U32.AND P1, PT, RZ, UR10, PT ;  /* 0x0000000aff007c0c */ /* 0x000fe2000bf25070 */
[----:B------:R-:W-:Y:S01]  /*f8a0*/  FMUL R6, R6, UR7 ;  /* 0x0000000706067c20 */ /* 0x000fe20008400000 */
[----:B------:R-:W-:Y:S01]  /*f8b0*/  ULDC UR7, c[0x0][0x618] ;  /* 0x0001860000077ab9 */ /* 0x000fe20000000800 */
[----:B------:R-:W-:Y:S01]  /*f8c0*/  IMAD R4, R2, UR8, RZ ;  /* 0x0000000802047c24 */ /* 0x000fe2000f8e02ff */
[----:B------:R-:W-:Y:S01]  /*f8d0*/  ISETP.NE.AND.EX P1, PT, RZ, UR11, PT, P1 ;  /* 0x0000000bff007c0c */ /* 0x000fe2000bf25310 */
[----:B------:R-:W-:Y:S01]  /*f8e0*/  IMAD.MOV.U32 R2, RZ, RZ, R13 ;  /* 0x000000ffff027224 */ /* 0x000fe200078e000d */
[----:B------:R-:W2:Y:S01]  /*f8f0*/  LDC R15, c[0x0][0x148] ;  /* 0x00005200ff0f7b82 */ /* 0x000ea20000000800 */
[----:B------:R-:W3:Y:S02]  /*f900*/  F2I.U32.TRUNC.NTZ R6, R6 ;  /* 0x0000000600067305 */ /* 0x000ee4000020f000 */
[----:B------:R-:W-:Y:S01]  /*f910*/  IMAD.WIDE.U32 R2, R5, UR8, R2 ;  /* 0x0000000805027c25 */ /* 0x000fe2000f8e0002 */
[----:B------:R-:W-:-:S03]  /*f920*/  ULDC UR8, c[0x0][0x154] ;  /* 0x0000550000087ab9 */ /* 0x000fc60000000800 */
[----:B------:R-:W-:Y:S01]  /*f930*/  IMAD R5, R5, UR9, R4 ;  /* 0x0000000905057c24 */ /* 0x000fe2000f8e0204 */
[----:B------:R-:W-:-:S03]  /*f940*/  ULDC UR9, c[0x0][0x608] ;  /* 0x0001820000097ab9 */ /* 0x000fc60000000800 */
[----:B------:R-:W-:-:S05]  /*f950*/  IMAD.IADD R3, R3, 0x1, R5 ;  /* 0x0000000103037824 */ /* 0x000fca00078e0205 */
[----:B------:R-:W-:Y:S01]  /*f960*/  SHF.R.U64 R13, R2, UR7, R3 ;  /* 0x00000007020d7c19 */ /* 0x000fe20008001203 */
[----:B---3--:R-:W-:Y:S01]  /*f970*/  IMAD.MOV R6, RZ, RZ, -R6 ;  /* 0x000000ffff067224 */ /* 0x008fe200078e0a06 */
[----:B-1----:R-:W-:-:S03]  /*f980*/  I2FP.F32.U32 R2, R10 ;  /* 0x0000000a00027245 */ /* 0x002fc60000201000 */
[----:B0-----:R-:W-:Y:S02]  /*f990*/  IMAD R19, R7, R6, R12 ;  /* 0x0000000607137224 */ /* 0x001fe400078e020c */
[----:B------:R-:W-:Y:S01]  /*f9a0*/  FMUL R4, R2, UR8 ;  /* 0x0000000802047c20 */ /* 0x000fe20008400000 */
[----:B------:R-:W-:Y:S01]  /*f9b0*/  SHF.R.U32.HI R2, RZ, UR7, R3 ;  /* 0x00000007ff027c19 */ /* 0x000fe20008011603 */
[----:B------:R-:W-:Y:S02]  /*f9c0*/  ULDC UR7, c[0x0][0x658] ;  /* 0x0001960000077ab9 */ /* 0x000fe40000000800 */
[----:B------:R0:W1:Y:S01]  /*f9d0*/  F2I.U32.TRUNC.NTZ R18, R4 ;  /* 0x0000000400127305 */ /* 0x000062000020f000 */
[--C-:B------:R-:W-:Y:S02]  /*f9e0*/  SHF.R.U64 R16, R13, UR9, R2.reuse ;  /* 0x000000090d107c19 */ /* 0x100fe40008001202 */
[----:B------:R-:W-:-:S04]  /*f9f0*/  SHF.R.U32.HI R3, RZ, UR9, R2 ;  /* 0x00000009ff037c19 */ /* 0x000fc80008011602 */
[--C-:B------:R-:W-:Y:S02]  /*fa00*/  SHF.R.U64 R14, R16, UR7, R3.reuse ;  /* 0x00000007100e7c19 */ /* 0x100fe40008001203 */
[----:B------:R-:W-:-:S03]  /*fa10*/  SHF.R.U32.HI R3, RZ, UR7, R3 ;  /* 0x00000007ff037c19 */ /* 0x000fc60008011603 */
[----:B------:R-:W-:Y:S01]  /*fa20*/  IMAD.MOV.U32 R2, RZ, RZ, R14 ;  /* 0x000000ffff027224 */ /* 0x000fe200078e000e */
[----:B0-2---:R-:W-:Y:S06]  /*fa30*/  @!P1 BRA `(.L_x_308) ;  /* 0x0000000000289947 */ /* 0x005fec0003800000 */
        /* <DEDUP_REMOVED lines=10> */
.L_x_308:
[----:B------:R-:W-:Y:S01]  /*fae0*/  ULDC UR7, c[0x0][0x648] ;  /* 0x0001920000077ab9 */ /* 0x000fe20000000800 */
[----:B-1----:R-:W-:Y:S01]  /*faf0*/  IMAD.MOV R18, RZ, RZ, -R18 ;  /* 0x000000ffff127224 */ /* 0x002fe200078e0a12 */
[----:B------:R-:W-:Y:S01]  /*fb00*/  SHF.R.U64 R3, R2, UR7, R3 ;  /* 0x0000000702037c19 */ /* 0x000fe20008001203 */
[----:B------:R-:W-:Y:S01]  /*fb10*/  ULDC UR7, c[0x0][0x638] ;  /* 0x00018e0000077ab9 */ /* 0x000fe20000000800 */
[----:B------:R-:W-:Y:S01]  /*fb20*/  LOP3.LUT R2, R16, UR6, RZ, 0xc0, !PT ;  /* 0x0000000610027c12 */ /* 0x000fe2000f8ec0ff */
[----:B------:R-:W-:Y:S01]  /*fb30*/  @P2 IMAD R19, R15, R18, R10 ;  /* 0x000000120f132224 */ /* 0x000fe200078e020a */
[----:B------:R-:W-:Y:S01]  /*fb40*/  LOP3.LUT R13, R13, UR4, RZ, 0xc0, !PT ;  /* 0x000000040d0d7c12 */ /* 0x000fe2000f8ec0ff */
[----:B------:R-:W-:Y:S01]  /*fb50*/  IMAD.MOV R5, RZ, RZ, -R3 ;  /* 0x000000ffff057224 */ /* 0x000fe200078e0a03 */
[----:B------:R-:W-:Y:S01]  /*fb60*/  ULDC UR8, c[0x0][0x610] ;  /* 0x0001840000087ab9 */ /* 0x000fe20000000800 */
[----:B------:R-:W-:Y:S02]  /*fb70*/  IMAD R2, R3, UR5, R2 ;  /* 0x0000000503027c24 */ /* 0x000fe4000f8e0202 */
[----:B------:R-:W-:Y:S01]  /*fb80*/  IMAD R14, R5, UR7, R14 ;  /* 0x00000007050e7c24 */ /* 0x000fe2000f8e020e */
[----:B------:R-:W-:Y:S01]  /*fb90*/  ULDC UR7, c[0x0][0x600] ;  /* 0x0001800000077ab9 */ /* 0x000fe20000000800 */
[----:B------:R-:W-:-:S02]  /*fba0*/  IMAD R5, R2, UR8, R19 ;  /* 0x0000000802057c24 */ /* 0x000fc4000f8e0213 */
[----:B------:R-:W-:Y:S02]  /*fbb0*/  IMAD R14, R14, UR7, R13 ;  /* 0x000000070e0e7c24 */ /* 0x000fe4000f8e020d */
[----:B------:R-:W-:-:S03]  /*fbc0*/  IMAD.MOV.U32 R2, RZ, RZ, 0x1 ;  /* 0x00000001ff027424 */ /* 0x000fc600078e00ff */
[----:B------:R-:W-:Y:S02]  /*fbd0*/  SEL R6, R14, R5, !P2 ;  /* 0x000000050e067207 */ /* 0x000fe40005000000 */
[----:B------:R-:W-:-:S07]  /*fbe0*/  SEL R5, R5, R14, !P2 ;  /* 0x0000000e05057207 */ /* 0x000fce0005000000 */
.L_x_306:
[----:B------:R-:W-:Y:S05]  /*fbf0*/  BSYNC B1 ;  /* 0x0000000000017941 */ /* 0x000fea0003800000 */
.L_x_305:
[----:B------:R-:W-:-:S13]  /*fc00*/  LOP3.LUT P1, RZ, R2, 0xff, RZ, 0xc0, !PT ;  /* 0x000000ff02ff7812 */ /* 0x000fda000782c0ff */
[----:B------:R-:W-:Y:S05]  /*fc10*/  @P1 BRA `(.L_x_309) ;  /* 0xfffffff400301947 */ /* 0x000fea000383ffff */
[----:B------:R-:W-:Y:S05]  /*fc20*/  BSYNC B0 ;  /* 0x0000000000007941 */ /* 0x000fea0003800000 */
.L_x_297:
[----:B------:R-:W-:-:S03]  /*fc30*/  UMOV UR7, 0xffffffff ;  /* 0xffffffff00077882 */ /* 0x000fc60000000000 */
[----:B------:R-:W-:Y:S05]  /*fc40*/  BRA.DIV UR7, `(.L_x_310) ;  /* 0x0000000607047947 */ /* 0x000fea000b800000 */
[----:B------:R-:W-:-:S13]  /*fc50*/  ELECT P0, URZ, PT ;  /* 0x00000000003f782f */ /* 0x000fda0003800000 */
.L_x_323:
[----:B------:R-:W-:Y:S04]  /*fc60*/  BSSY B0, `(.L_x_311) ;  /* 0x0000023000007945 */ /* 0x000fe80003800000 */
[----:B------:R-:W-:Y:S05]  /*fc70*/  @!P0 BRA `(.L_x_312) ;  /* 0x0000000000848947 */ /* 0x000fea0003800000 */
[----:B------:R-:W-:-:S04]  /*fc80*/  ULOP3.LUT UR7, UR13, 0x2, URZ, 0xfc, !UPT ;  /* 0x000000020d077892 */ /* 0x000fc8000f8efc3f */
[----:B------:R-:W-:-:S06]  /*fc90*/  UISETP.NE.AND UP0, UPT, UR7, 0x3, UPT ;  /* 0x000000030700788c */ /* 0x000fcc000bf05270 */
[----:B------:R-:W-:-:S13]  /*fca0*/  PLOP3.LUT P0, PT, PT, PT, UP0, 0x80, 0x0 ;  /* 0x000000000000781c */ /* 0x000fda0003f0f008 */
[----:B------:R-:W-:Y:S05]  /*fcb0*/  @!P0 BRA `(.L_x_313) ;  /* 0x0000000000048947 */ /* 0x000fea0003800000 */
[----:B------:R-:W-:Y:S01]  /*fcc0*/  BPT.TRAP 0x1 ;  /* 0x000000040000795c */ /* 0x000fe20000300000 */
.L_x_313:
[----:B------:R-:W0:Y:S01]  /*fcd0*/  S2R R3, SR_CgaCtaId ;  /* 0x0000000000037919 */ /* 0x000e220000008800 */
[----:B------:R-:W-:-:S04]  /*fce0*/  MOV R2, 0x400 ;  /* 0x0000040000027802 */ /* 0x000fc80000000f00 */
[----:B0-----:R-:W-:Y:S02]  /*fcf0*/  LEA R3, R3, R2, 0x18 ;  /* 0x0000000203037211 */ /* 0x001fe400078ec0ff */
[----:B------:R-:W-:-:S03]  /*fd00*/  SHF.L.U32 R2, R0, 0x1f, RZ ;  /* 0x0000001f00027819 */ /* 0x000fc600000006ff */
[----:B------:R-:W-:-:S04]  /*fd10*/  VIADD R3, R3, 0x18 ;  /* 0x0000001803037836 */ /* 0x000fc80000000000 */
[C---:B------:R-:W-:Y:S02]  /*fd20*/  IMAD R7, R8.reuse, 0x8, R3 ;  /* 0x0000000808077824 */ /* 0x040fe400078e0203 */
[----:B------:R-:W-:Y:S02]  /*fd30*/  VIADD R8, R8, 0x1 ;  /* 0x0000000108087836 */ /* 0x000fe40000000000 */
[----:B------:R-:W0:Y:S03]  /*fd40*/  SYNCS.PHASECHK.TRANS64.TRYWAIT P0, [R7+URZ], R2 ;  /* 0x00000002070075a7 */ /* 0x000e26000800017f */
[----:B------:R-:W-:-:S04]  /*fd50*/  ISETP.NE.AND P1, PT, R8, 0x3, PT ;  /* 0x000000030800780c */ /* 0x000fc80003f25270 */
[----:B------:R-:W-:Y:S02]  /*fd60*/  SEL R5, RZ, 0x1, P1 ;  /* 0x00000001ff057807 */ /* 0x000fe40000800000 */
[----:B------:R-:W-:Y:S02]  /*fd70*/  SEL R8, R8, RZ, P1 ;  /* 0x000000ff08087207 */ /* 0x000fe40000800000 */
[----:B------:R-:W-:-:S03]  /*fd80*/  LOP3.LUT R5, R0, R5, RZ, 0x3c, !PT ;  /* 0x0000000500057212 */ /* 0x000fc600078e3cff */
[----:B------:R-:W-:Y:S01]  /*fd90*/  IMAD R9, R8, 0x8, R3 ;  /* 0x0000000808097824 */ /* 0x000fe200078e0203 */
[----:B------:R-:W-:Y:S01]  /*fda0*/  SHF.L.U32 R4, R5, 0x1f, RZ ;  /* 0x0000001f05047819 */ /* 0x000fe200000006ff */
[----:B0-----:R-:W-:Y:S06]  /*fdb0*/  @!P0 BRA `(.L_x_314) ;  /* 0x0000000000cc8947 */ /* 0x001fec0003800000 */
.L_x_324:
[----:B------:R-:W1:Y:S01]  /*fdc0*/  SYNCS.PHASECHK.TRANS64.TRYWAIT P0, [R9+URZ], R4 ;  /* 0x00000004090075a7 */ /* 0x000e62000800017f */
[----:B------:R-:W-:-:S05]  /*fdd0*/  VIADD R0, R8, 0x1 ;  /* 0x0000000108007836 */ /* 0x000fca0000000000 */
[----:B------:R-:W-:-:S04]  /*fde0*/  ISETP.NE.AND P1, PT, R0, 0x3, PT ;  /* 0x000000030000780c */ /* 0x000fc80003f25270 */
[----:B0-----:R-:W-:Y:S02]  /*fdf0*/  SEL R2, RZ, 0x1, P1 ;  /* 0x00000001ff027807 */ /* 0x001fe40000800000 */
[----:B------:R-:W-:Y:S02]  /*fe00*/  SEL R0, R0, RZ, P1 ;  /* 0x000000ff00007207 */ /* 0x000fe40000800000 */
[----:B------:R-:W-:Y:S01]  /*fe10*/  LOP3.LUT R2, R5, R2, RZ, 0x3c, !PT ;  /* 0x0000000205027212 */ /* 0x000fe200078e3cff */
[----:B-1----:R-:W-:Y:S06]  /*fe20*/  @!P0 BRA `(.L_x_315) ;  /* 0x0000000000c48947 */ /* 0x002fec0003800000 */
.L_x_325:
[----:B------:R-:W-:Y:S01]  /*fe30*/  IMAD R3, R0, 0x8, R3 ;  /* 0x0000000800037824 */ /* 0x000fe200078e0203 */
[----:B------:R-:W-:-:S07]  /*fe40*/  SHF.L.U32 R0, R2, 0x1f, RZ ;  /* 0x0000001f02007819 */ /* 0x000fce00000006ff */
.L_x_316:
[----:B-1----:R1:W2:Y:S02]  /*fe50*/  SYNCS.PHASECHK.TRANS64.TRYWAIT P0, [R3+URZ], R0 ;  /* 0x00000000030075a7 */ /* 0x0022a4000800017f */
[----:B--2---:R-:W-:Y:S05]  /*fe60*/  @!P0 NANOSLEEP.SYNCS 0x989680 ;  /* 0x009896800000895d */ /* 0x004fea0003900000 */
[----:B------:R-:W2:Y:S02]  /*fe70*/  @!P0 SYNCS.PHASECHK.TRANS64 P0, [R3+URZ], R0 ;  /* 0x00000000030085a7 */ /* 0x000ea4000800007f */
[----:B--2---:R-:W-:Y:S05]  /*fe80*/  @!P0 BRA `(.L_x_316) ;  /* 0xfffffffc00f08947 */ /* 0x004fea000383ffff */
.L_x_312:
[----:B------:R-:W-:Y:S05]  /*fe90*/  BSYNC B0 ;  /* 0x0000000000007941 */ /* 0x000fea0003800000 */
.L_x_311:
[----:B------:R-:W-:Y:S05]  /*fea0*/  EXIT ;  /* 0x000000000000794d */ /* 0x000fea0003800000 */
.L_x_17:
[----:B-1----:R-:W-:-:S04]  /*feb0*/  IMAD.U32 R3, RZ, RZ, UR6 ;  /* 0x00000006ff037e24 */ /* 0x002fc8000f8e00ff */
[----:B------:R1:W2:Y:S03]  /*fec0*/  SYNCS.PHASECHK.TRANS64.TRYWAIT P0, [R3+URZ], R0 ;  /* 0x00000000030075a7 */ /* 0x0002a6000800017f */
[----:B--2---:R-:W-:Y:S05]  /*fed0*/  @!P0 NANOSLEEP.SYNCS 0x989680 ;  /* 0x009896800000895d */ /* 0x004fea0003900000 */
[----:B------:R-:W2:Y:S02]  /*fee0*/  @!P0 SYNCS.PHASECHK.TRANS64 P0, [R3+URZ], R0 ;  /* 0x00000000030085a7 */ /* 0x000ea4000800007f */
[----:B--2---:R-:W-:Y:S05]  /*fef0*/  @!P0 BRA `(.L_x_17) ;  /* 0xfffffffc00ec8947 */ /* 0x004fea000383ffff */
[----:B------:R-:W-:Y:S05]  /*ff00*/  BRA `(.L_x_16) ;  /* 0xffffff1c000c7947 */ /* 0x000fea000383ffff */
.L_x_23:
[----:B-----5:R1:W-:Y:S02]  /*ff10*/  STL [R1+0x88], R0 ;  /* 0x0000880001007387 */ /* 0x0203e40000100800 */
[----:B-1----:R-:W-:-:S04]  /*ff20*/  IMAD.U32 R0, RZ, RZ, UR9 ;  /* 0x00000009ff007e24 */ /* 0x002fc8000f8e00ff */
[----:B------:R1:W3:Y:S03]  /*ff30*/  SYNCS.PHASECHK.TRANS64.TRYWAIT P0, [R0+URZ], R229 ;  /* 0x000000e5000075a7 */ /* 0x0002e6000800017f */
[----:B---3--:R-:W-:Y:S05]  /*ff40*/  @!P0 NANOSLEEP.SYNCS 0x989680 ;  /* 0x009896800000895d */ /* 0x008fea0003900000 */
[----:B------:R1:W3:Y:S02]  /*ff50*/  @!P0 SYNCS.PHASECHK.TRANS64 P0, [R0+URZ], R229 ;  /* 0x000000e5000085a7 */ /* 0x0002e4000800007f */
[----:B-1----:R1:W5:Y:S02]  /*ff60*/  LDL.LU R0, [R1+0x88] ;  /* 0x0000880001007983 */ /* 0x0023640000300800 */
[----:B-1-3--:R-:W-:Y:S05]  /*ff70*/  @!P0 BRA `(.L_x_23) ;  /* 0xfffffffc00e48947 */ /* 0x00afea000383ffff */
[----:B------:R-:W-:Y:S05]  /*ff80*/  BRA `(.L_x_22) ;  /* 0xffffff2c00807947 */ /* 0x000fea000383ffff */
.L_x_298:
[----:B------:R-:W-:Y:S01]  /*ff90*/  BSSY B1, `(.L_x_317) ;  /* 0x0000006000017945 */ /* 0x000fe20003800000 */
[----:B------:R-:W-:-:S07]  /*ffa0*/  IMAD.MOV.U32 R2, RZ, RZ, -0x1 ;  /* 0xffffffffff027424 */ /* 0x000fce00078e00ff */
[----:B------:R-:W-:Y:S05]  /*ffb0*/  WARPSYNC.COLLECTIVE R2, `(.L_x_318) ;  /* 0x00000000020c7348 */ /* 0x000fea0003c00000 */
[----:B------:R-:W-:Y:S02]  /*ffc0*/  ELECT P1, UR62, PT ;  /* 0x00000000003e782f */ /* 0x000fe40003820000 */
[----:B------:R-:W-:Y:S01]  /*ffd0*/  MOV R2, UR62 ;  /* 0x0000003e00027c02 */ /* 0x000fe20008000f00 */
[----:B------:R-:W-:Y:S10]  /*ffe0*/  ENDCOLLECTIVE ;  /* 0x000000000000791b */ /* 0x000ff40003800000 */
.L_x_318:
[----:B------:R-:W-:Y:S05]  /*fff0*/  BSYNC B1 ;  /* 0x0000000000017941 */ /* 0x000fea0003800000 */
.L_x_317:
[----:B------:R-:W-:Y:S05]  /*10000*/  BRA `(.L_x_319) ;  /* 0xfffffff000407947 */ /* 0x000fea000383ffff */
.L_x_301:
[----:B-1----:R1:W2:Y:S02]  /*10010*/  SYNCS.PHASECHK.TRANS64.TRYWAIT P1, [R13+URZ+0x18], R4 ;  /* 0x000018040d0075a7 */ /* 0x0022a4000802017f */
[----:B--2---:R-:W-:Y:S05]  /*10020*/  @!P1 NANOSLEEP.SYNCS 0x989680 ;  /* 0x009896800000995d */ /* 0x004fea0003900000 */
[----:B------:R-:W2:Y:S02]  /*10030*/  @!P1 SYNCS.PHASECHK.TRANS64 P1, [R13+URZ+0x18], R4 ;  /* 0x000018040d0095a7 */ /* 0x000ea4000802007f */
[----:B--2---:R-:W-:Y:S05]  /*10040*/  @!P1 BRA `(.L_x_301) ;  /* 0xfffffffc00f09947 */ /* 0x004fea000383ffff */
[----:B------:R-:W-:Y:S05]  /*10050*/  BRA `(.L_x_320) ;  /* 0xfffffff000747947 */ /* 0x000fea000383ffff */
.L_x_310:
[----:B------:R-:W-:Y:S01]  /*10060*/  BSSY B0, `(.L_x_321) ;  /* 0x0000006000007945 */ /* 0x000fe20003800000 */
[----:B------:R-:W-:-:S07]  /*10070*/  IMAD.MOV.U32 R2, RZ, RZ, -0x1 ;  /* 0xffffffffff027424 */ /* 0x000fce00078e00ff */
[----:B------:R-:W-:Y:S05]  /*10080*/  WARPSYNC.COLLECTIVE R2, `(.L_x_322) ;  /* 0x00000000020c7348 */ /* 0x000fea0003c00000 */
[----:B------:R-:W-:Y:S02]  /*10090*/  ELECT P1, UR62, PT ;  /* 0x00000000003e782f */ /* 0x000fe40003820000 */
[----:B------:R-:W-:Y:S01]  /*100a0*/  MOV R2, UR62 ;  /* 0x0000003e00027c02 */ /* 0x000fe20008000f00 */
[----:B------:R-:W-:Y:S10]  /*100b0*/  ENDCOLLECTIVE ;  /* 0x000000000000791b */ /* 0x000ff40003800000 */
.L_x_322:
[----:B------:R-:W-:Y:S05]  /*100c0*/  BSYNC B0 ;  /* 0x0000000000007941 */ /* 0x000fea0003800000 */
.L_x_321:
[----:B------:R-:W-:Y:S01]  /*100d0*/  PLOP3.LUT P0, PT, P1, PT, PT, 0x80, 0x0 ;  /* 0x000000000000781c */ /* 0x000fe20000f0f070 */
[----:B------:R-:W-:-:S12]  /*100e0*/  BRA `(.L_x_323) ;  /* 0xfffffff800dc7947 */ /* 0x000fd8000383ffff */
.L_x_314:
[----:B0-----:R0:W1:Y:S02]  /*100f0*/  SYNCS.PHASECHK.TRANS64.TRYWAIT P0, [R7+URZ], R2 ;  /* 0x00000002070075a7 */ /* 0x001064000800017f */
[----:B-1----:R-:W-:Y:S05]  /*10100*/  @!P0 NANOSLEEP.SYNCS 0x989680 ;  /* 0x009896800000895d */ /* 0x002fea0003900000 */
[----:B------:R-:W1:Y:S02]  /*10110*/  @!P0 SYNCS.PHASECHK.TRANS64 P0, [R7+URZ], R2 ;  /* 0x00000002070085a7 */ /* 0x000e64000800007f */
[----:B-1----:R-:W-:Y:S05]  /*10120*/  @!P0 BRA `(.L_x_314) ;  /* 0xfffffffc00f08947 */ /* 0x002fea000383ffff */
[----:B------:R-:W-:Y:S05]  /*10130*/  BRA `(.L_x_324) ;  /* 0xfffffffc00207947 */ /* 0x000fea000383ffff */
.L_x_315:
[----:B0-----:R0:W1:Y:S02]  /*10140*/  SYNCS.PHASECHK.TRANS64.TRYWAIT P0, [R9+URZ], R4 ;  /* 0x00000004090075a7 */ /* 0x001064000800017f */
[----:B-1----:R-:W-:Y:S05]  /*10150*/  @!P0 NANOSLEEP.SYNCS 0x989680 ;  /* 0x009896800000895d */ /* 0x002fea0003900000 */
[----:B------:R-:W1:Y:S02]  /*10160*/  @!P0 SYNCS.PHASECHK.TRANS64 P0, [R9+URZ], R4 ;  /* 0x00000004090085a7 */ /* 0x000e64000800007f */
[----:B-1----:R-:W-:Y:S05]  /*10170*/  @!P0 BRA `(.L_x_315) ;  /* 0xfffffffc00f08947 */ /* 0x002fea000383ffff */
[----:B------:R-:W-:Y:S05]  /*10180*/  BRA `(.L_x_325) ;  /* 0xfffffffc00287947 */ /* 0x000fea000383ffff */
.L_x_326:
[----:B------:R-:W-:-:S00]  /*10190*/  BRA `(.L_x_326) ;  /* 0xfffffffc00fc7947 */ /* 0x000fc0000383ffff */
[----:B------:R-:W-:-:S00]  /*101a0*/  NOP ;  /* 0x0000000000007918 */ /* 0x000fc00000000000 */
        /* <DEDUP_REMOVED lines=13> */
.L_x_327:


//--------------------- .nv.shared._ZN7cutlass13device_kernelINS_4gemm6kernel13GemmUniversalIN4cute5tupleIJiiiiEEENS1_10collective13CollectiveMmaINS1_37MainloopSm90TmaGmmaWarpSpecializedFP8ILi3ENS5_IJNS4_1CILi1EEESB_SB_EEENS1_35KernelTmaWarpSpecializedCooperativeEEENS5_IJNSA_ILi128EEENSA_ILi256EEENSA_ILi64EEEEEENS_12float_e5m2_tENS5_IJlSB_lEEESJ_SK_NS4_8TiledMMAINS4_8MMA_AtomIJNS4_4SM904GMMA31MMA_64x256x32_F32E5M2E5M2_SS_TNILNSO_7ScaleInE1ELSQ_1EEEEEENS4_6LayoutINS5_IJNSA_ILi2EEESB_SB_EEENS5_IJSB_NSA_ILi0EEESW_EEEEENS5_IJNS4_10UnderscoreESZ_SZ_EEEEENS4_13SM90_TMA_LOADENS4_14ComposedLayoutINS4_7SwizzleILi2ELi4ELi3EEENS4_18smem_ptr_flag_bitsILi8EEENST_INS5_IJNSA_ILi8EEESH_EEENS5_IJSH_SB_EEEEEEEvNS4_8identityES12_S1C_vS1D_EENS_8epilogue10collective6detail29Sm90TmaWarpSpecializedAdapterINS1G_15DefaultEpilogueISJ_SK_SK_NS1F_6thread17LinearCombinationISJ_Li1EffLNS1K_9ScaleType4KindE0ELNS_15FloatRoundStyleE2ESJ_EENS1_15EpilogueDefaultEEEEEvvEEEEvNT_6ParamsE --------------------------
	.section	.nv.shared._ZN7cutlass13device_kernelINS_4gemm6kernel13GemmUniversalIN4cute5tupleIJiiiiEEENS1_10collective13CollectiveMmaINS1_37MainloopSm90TmaGmmaWarpSpecializedFP8ILi3ENS5_IJNS4_1CILi1EEESB_SB_EEENS1_35KernelTmaWarpSpecializedCooperativeEEENS5_IJNSA_ILi128EEENSA_ILi256EEENSA_ILi64EEEEEENS_12float_e5m2_tENS5_IJlSB_lEEESJ_SK_NS4_8TiledMMAINS4_8MMA_AtomIJNS4_4SM904GMMA31MMA_64x256x32_F32E5M2E5M2_SS_TNILNSO_7ScaleInE1ELSQ_1EEEEEENS4_6LayoutINS5_IJNSA_ILi2EEESB_SB_EEENS5_IJSB_NSA_ILi0EEESW_EEEEENS5_IJNS4_10UnderscoreESZ_SZ_EEEEENS4_13SM90_TMA_LOADENS4_14ComposedLayoutINS4_7SwizzleILi2ELi4ELi3EEENS4_18smem_ptr_flag_bitsILi8EEENST_INS5_IJNSA_ILi8EEESH_EEENS5_IJSH_SB_EEEEEEEvNS4_8identityES12_S1C_vS1D_EENS_8epilogue10collective6detail29Sm90TmaWarpSpecializedAdapterINS1G_15DefaultEpilogueISJ_SK_SK_NS1F_6thread17LinearCombinationISJ_Li1EffLNS1K_9ScaleType4KindE0ELNS_15FloatRoundStyleE2ESJ_EENS1_15EpilogueDefaultEEEEEvvEEEEvNT_6ParamsE,"aw",@nobits
	.sectionflags	@""
	.align	16
	.zero		1024


//--------------------- .nv.shared.reserved.0     --------------------------
	.section	.nv.shared.reserved.0,"aw",@nobits
	.weak		__nv_reservedSMEM_offset_0_alias
	.size		__nv_reservedSMEM_offset_0_alias, 0, 0
	.other		__nv_reservedSMEM_offset_0_alias,@"STO_CUDA_RESERVED_SHARED STV_DEFAULT"
__nv_reservedSMEM_offset_0_alias:
	.zero		0


//--------------------- .nv.global                --------------------------
	.section	.nv.global,"aw",@nobits
.nv.global:
	.type		_ZN39_INTERNAL_a3f4bb68_4_k_cu_0acf6f10_43564cute1_E,@object
	.size		_ZN39_INTERNAL_a3f4bb68_4_k_cu_0acf6f10_43564cute1_E,(_ZN39_INTERNAL_a3f4bb68_4_k_cu_0acf6f10_43564cuda3std3__45__cpo6cbeginE - _ZN39_INTERNAL_a3f4bb68_4_k_cu_0acf6f10_43564cute1_E)
_ZN39_INTERNAL_a3f4bb68_4_k_cu_0acf6f10_43564cute1_E:
	.zero		1
	.type		_ZN39_INTERNAL_a3f4bb68_4_k_cu_0acf6f10_43564cuda3std3__45__cpo6cbeginE,@object
	.size		_ZN39_INTERNAL_a3f4bb68_4_k_cu_0acf6f10_43564cuda3std3__45__cpo6cbeginE,(_ZN39_INTERNAL_a3f4bb68_4_k_cu_0acf6f10_43564cuda3std3__48in_placeE - _ZN39_INTERNAL_a3f4bb68_4_k_cu_0acf6f10_43564cuda3std3__45__cpo6cbeginE)
_ZN39_INTERNAL_a3f4bb68_4_k_cu_0acf6f10_43564cuda3std3__45__cpo6cbeginE:
	.zero		1
	.type		_ZN39_INTERNAL_a3f4bb68_4_k_cu_0acf6f10_43564cuda3std3__48in_placeE,@object
	.size		_ZN39_INTERNAL_a3f4bb68_4_k_cu_0acf6f10_43564cuda3std3__48in_placeE,(_ZN39_INTERNAL_a3f4bb68_4_k_cu_0acf6f10_43564cuda3std6ranges3__45__cpo9iter_moveE - _ZN39_INTERNAL_a3f4bb68_4_k_cu_0acf6f10_43564cuda3std3__48in_placeE)
_ZN39_INTERNAL_a3f4bb68_4_k_cu_0acf6f10_43564cuda3std3__48in_placeE:
	.zero		1
	.type		_ZN39_INTERNAL_a3f4bb68_4_k_cu_0acf6f10_43564cuda3std6ranges3__45__cpo9iter_moveE,@object
	.size		_ZN39_INTERNAL_a3f4bb68_4_k_cu_0acf6f10_43564cuda3std6ranges3__45__cpo9iter_moveE,(_ZN39_INTERNAL_a3f4bb68_4_k_cu_0acf6f10_43564cuda3std3__45__cpo5beginE - _ZN39_INTERNAL_a3f4bb68_4_k_cu_0acf6f10_43564cuda3std6ranges3__45__cpo9iter_moveE)
_ZN39_INTERNAL_a3f4bb68_4_k_cu_0acf6f10_43564cuda3std6ranges3__45__cpo9iter_moveE:
	.zero		1
	.type		_ZN39_INTERNAL_a3f4bb68_4_k_cu_0acf6f10_43564cuda3std3__45__cpo5beginE,@object
	.size		_ZN39_INTERNAL_a3f4bb68_4_k_cu_0acf6f10_43564cuda3std3__45__cpo5beginE,(_ZN39_INTERNAL_a3f4bb68_4_k_cu_0acf6f10_43564cuda3std3__441_GLOBAL__N__a3f4bb68_4_k_cu_0acf6f10_43566ignoreE - _ZN39_INTERNAL_a3f4bb68_4_k_cu_0acf6f10_43564cuda3std3__45__cpo5beginE)
_ZN39_INTERNAL_a3f4bb68_4_k_cu_0acf6f10_43564cuda3std3__45__cpo5beginE:
	.zero		1
	.type		_ZN39_INTERNAL_a3f4bb68_4_k_cu_0acf6f10_43564cuda3std3__441_GLOBAL__N__a3f4bb68_4_k_cu_0acf6f10_43566ignoreE,@object
	.size		_ZN39_INTERNAL_a3f4bb68_4_k_cu_0acf6f10_43564cuda3std3__441_GLOBAL__N__a3f4bb68_4_k_cu_0acf6f10_43566ignoreE,(_ZN39_INTERNAL_a3f4bb68_4_k_cu_0acf6f10_43564cute7productE - _ZN39_INTERNAL_a3f4bb68_4_k_cu_0acf6f10_43564cuda3std3__441_GLOBAL__N__a3f4bb68_4_k_cu_0acf6f10_43566ignoreE)
_ZN39_INTERNAL_a3f4bb68_4_k_cu_0acf6f10_43564cuda3std3__441_GLOBAL__N__a3f4bb68_4_k_cu_0acf6f10_43566ignoreE:
	.zero		1
	.type		_ZN39_INTERNAL_a3f4bb68_4_k_cu_0acf6f10_43564cute7productE,@object
	.size		_ZN39_INTERNAL_a3f4bb68_4_k_cu_0acf6f10_43564cute7productE,(_ZN39_INTERNAL_a3f4bb68_4_k_cu_0acf6f10_43564cuda3std3__45__cpo3endE - _ZN39_INTERNAL_a3f4bb68_4_k_cu_0acf6f10_43564cute7productE)
_ZN39_INTERNAL_a3f4bb68_4_k_cu_0acf6f10_43564cute7productE:
	.zero		1
	.type		_ZN39_INTERNAL_a3f4bb68_4_k_cu_0acf6f10_43564cuda3std3__45__cpo3endE,@object
	.size		_ZN39_INTERNAL_a3f4bb68_4_k_cu_0acf6f10_43564cuda3std3__45__cpo3endE,(_ZN39_INTERNAL_a3f4bb68_4_k_cu_0acf6f10_43564cuda3std3__419piecewise_constructE - _ZN39_INTERNAL_a3f4bb68_4_k_cu_0acf6f10_43564cuda3std3__45__cpo3endE)
_ZN39_INTERNAL_a3f4bb68_4_k_cu_0acf6f10_43564cuda3std3__45__cpo3endE:
	.zero		1
	.type		_ZN39_INTERNAL_a3f4bb68_4_k_cu_0acf6f10_43564cuda3std3__419piecewise_constructE,@object
	.size		_ZN39_INTERNAL_a3f4bb68_4_k_cu_0acf6f10_43564cuda3std3__419piecewise_constructE,(_ZN39_INTERNAL_a3f4bb68_4_k_cu_0acf6f10_43564cuda3std3__45__cpo4cendE - _ZN39_INTERNAL_a3f4bb68_4_k_cu_0acf6f10_43564cuda3std3__419piecewise_constructE)
_ZN39_INTERNAL_a3f4bb68_4_k_cu_0acf6f10_43564cuda3std3__419piecewise_constructE:
	.zero		1
	.type		_ZN39_INTERNAL_a3f4bb68_4_k_cu_0acf6f10_43564cuda3std3__45__cpo4cendE,@object
	.size		_ZN39_INTERNAL_a3f4bb68_4_k_cu_0acf6f10_43564cuda3std3__45__cpo4cendE,(_ZN39_INTERNAL_a3f4bb68_4_k_cu_0acf6f10_43564cuda3std6ranges3__45__cpo4swapE - _ZN39_INTERNAL_a3f4bb68_4_k_cu_0acf6f10_43564cuda3std3__45__cpo4cendE)
_ZN39_INTERNAL_a3f4bb68_4_k_cu_0acf6f10_43564cuda3std3__45__cpo4cendE:
	.zero		1
	.type		_ZN39_INTERNAL_a3f4bb68_4_k_cu_0acf6f10_43564cuda3std6ranges3__45__cpo4swapE,@object
	.size		_ZN39_INTERNAL_a3f4bb68_4_k_cu_0acf6f10_43564cuda3std6ranges3__45__cpo4swapE,(.L_7 - _ZN39_INTERNAL_a3f4bb68_4_k_cu_0acf6f10_43564cuda3std6ranges3__45__cpo4swapE)
_ZN39_INTERNAL_a3f4bb68_4_k_cu_0acf6f10_43564cuda3std6ranges3__45__cpo4swapE:
	.zero		1
.L_7:


//--------------------- .nv.constant0._ZN7cutlass13device_kernelINS_4gemm6kernel13GemmUniversalIN4cute5tupleIJiiiiEEENS1_10collective13CollectiveMmaINS1_37MainloopSm90TmaGmmaWarpSpecializedFP8ILi3ENS5_IJNS4_1CILi1EEESB_SB_EEENS1_35KernelTmaWarpSpecializedCooperativeEEENS5_IJNSA_ILi128EEENSA_ILi256EEENSA_ILi64EEEEEENS_12float_e5m2_tENS5_IJlSB_lEEESJ_SK_NS4_8TiledMMAINS4_8MMA_AtomIJNS4_4SM904GMMA31MMA_64x256x32_F32E5M2E5M2_SS_TNILNSO_7ScaleInE1ELSQ_1EEEEEENS4_6LayoutINS5_IJNSA_ILi2EEESB_SB_EEENS5_IJSB_NSA_ILi0EEESW_EEEEENS5_IJNS4_10UnderscoreESZ_SZ_EEEEENS4_13SM90_TMA_LOADENS4_14ComposedLayoutINS4_7SwizzleILi2ELi4ELi3EEENS4_18smem_ptr_flag_bitsILi8EEENST_INS5_IJNSA_ILi8EEESH_EEENS5_IJSH_SB_EEEEEEEvNS4_8identityES12_S1C_vS1D_EENS_8epilogue10collective6detail29Sm90TmaWarpSpecializedAdapterINS1G_15DefaultEpilogueISJ_SK_SK_NS1F_6thread17LinearCombinationISJ_Li1EffLNS1K_9ScaleType4KindE0ELNS_15FloatRoundStyleE2ESJ_EENS1_15EpilogueDefaultEEEEEvvEEEEvNT_6ParamsE --------------------------
	.section	.nv.constant0._ZN7cutlass13device_kernelINS_4gemm6kernel13GemmUniversalIN4cute5tupleIJiiiiEEENS1_10collective13CollectiveMmaINS1_37MainloopSm90TmaGmmaWarpSpecializedFP8ILi3ENS5_IJNS4_1CILi1EEESB_SB_EEENS1_35KernelTmaWarpSpecializedCooperativeEEENS5_IJNSA_ILi128EEENSA_ILi256EEENSA_ILi64EEEEEENS_12float_e5m2_tENS5_IJlSB_lEEESJ_SK_NS4_8TiledMMAINS4_8MMA_AtomIJNS4_4SM904GMMA31MMA_64x256x32_F32E5M2E5M2_SS_TNILNSO_7ScaleInE1ELSQ_1EEEEEENS4_6LayoutINS5_IJNSA_ILi2EEESB_SB_EEENS5_IJSB_NSA_ILi0EEESW_EEEEENS5_IJNS4_10UnderscoreESZ_SZ_EEEEENS4_13SM90_TMA_LOADENS4_14ComposedLayoutINS4_7SwizzleILi2ELi4ELi3EEENS4_18smem_ptr_flag_bitsILi8EEENST_INS5_IJNSA_ILi8EEESH_EEENS5_IJSH_SB_EEEEEEEvNS4_8identityES12_S1C_vS1D_EENS_8epilogue10collective6detail29Sm90TmaWarpSpecializedAdapterINS1G_15DefaultEpilogueISJ_SK_SK_NS1F_6thread17LinearCombinationISJ_Li1EffLNS1K_9ScaleType4KindE0ELNS_15FloatRoundStyleE2ESJ_EENS1_15EpilogueDefaultEEEEEvvEEEEvNT_6ParamsE,"a",@progbits
	.sectionflags	@""
	.align	4
.nv.constant0._ZN7cutlass13device_kernelINS_4gemm6kernel13GemmUniversalIN4cute5tupleIJiiiiEEENS1_10collective13CollectiveMmaINS1_37MainloopSm90TmaGmmaWarpSpecializedFP8ILi3ENS5_IJNS4_1CILi1EEESB_SB_EEENS1_35KernelTmaWarpSpecializedCooperativeEEENS5_IJNSA_ILi128EEENSA_ILi256EEENSA_ILi64EEEEEENS_12float_e5m2_tENS5_IJlSB_lEEESJ_SK_NS4_8TiledMMAINS4_8MMA_AtomIJNS4_4SM904GMMA31MMA_64x256x32_F32E5M2E5M2_SS_TNILNSO_7ScaleInE1ELSQ_1EEEEEENS4_6LayoutINS5_IJNSA_ILi2EEESB_SB_EEENS5_IJSB_NSA_ILi0EEESW_EEEEENS5_IJNS4_10UnderscoreESZ_SZ_EEEEENS4_13SM90_TMA_LOADENS4_14ComposedLayoutINS4_7SwizzleILi2ELi4ELi3EEENS4_18smem_ptr_flag_bitsILi8EEENST_INS5_IJNSA_ILi8EEESH_EEENS5_IJSH_SB_EEEEEEEvNS4_8identityES12_S1C_vS1D_EENS_8epilogue10collective6detail29Sm90TmaWarpSpecializedAdapterINS1G_15DefaultEpilogueISJ_SK_SK_NS1F_6thread17LinearCombinationISJ_Li1EffLNS1K_9ScaleType4KindE0ELNS_15FloatRoundStyleE2ESJ_EENS1_15EpilogueDefaultEEEEEvvEEEEvNT_6ParamsE:
	.zero		1664


//--------------------- SYMBOLS --------------------------

	.type		.nv.reservedSmem.offset0,@object
	.size		.nv.reservedSmem.offset0,0x4
